	.target	sm_120a

	.elftype	@"ET_EXEC"


//--------------------- .note.nv.tkinfo           --------------------------
	.section	.note.nv.tkinfo,"",@"SHT_NOTE"
	.sectionflags	@"SHF_NOTE_NV_TKINFO"
	.tkinfo
        /*0018*/ 	.word	0x00000080
        /*0030*/ 	.string	""
        /*0030*/ 	.string	"ptxas"
        /*0030*/ 	.string	"Cuda compilation tools, release 12.8, V12.8.93"
        /*0030*/ 	.string	"Build cuda_12.8.r12.8/compiler.35583870_0"
        /*0030*/ 	.string	"-v  -lineinfo  -arch sm_120a "



//--------------------- .note.nv.cuver            --------------------------
	.section	.note.nv.cuver,"",@"SHT_NOTE"
	.sectionflags	@"SHF_NOTE_NV_CUVER"
        /*0018*/ 	.short	0x0001
        /*001a*/ 	.short	0x0078
        /*001c*/ 	.short	0x0001
        /*001e*/ 	.short	0x0000
        /*0020*/ 	.short	0x0001
        /*0022*/ 	.short	0x0000


//--------------------- .nv.info                  --------------------------
	.section	.nv.info,"",@"SHT_CUDA_INFO"
	.align	4


	//----- nvinfo : EIATTR_REGCOUNT
	.align		4
        /*0000*/ 	.byte	0x04, 0x2f
        /*0002*/ 	.short	(.L_2 - .L_1)
	.align		4
.L_1:
        /*0004*/ 	.word	index@(triton_red_fused__to_copy_mean_pow_3)
        /*0008*/ 	.word	0x00000040


	//----- nvinfo : EIATTR_FRAME_SIZE
	.align		4
.L_2:
        /*000c*/ 	.byte	0x04, 0x11
        /*000e*/ 	.short	(.L_4 - .L_3)
	.align		4
.L_3:
        /*0010*/ 	.word	index@(triton_red_fused__to_copy_mean_pow_3)
        /*0014*/ 	.word	0x00000000


	//----- nvinfo : EIATTR_MIN_STACK_SIZE
	.align		4
.L_4:
        /*0018*/ 	.byte	0x04, 0x12
        /*001a*/ 	.short	(.L_6 - .L_5)
	.align		4
.L_5:
        /*001c*/ 	.word	index@(triton_red_fused__to_copy_mean_pow_3)
        /*0020*/ 	.word	0x00000000
.L_6:


//--------------------- .nv.info.triton_red_fused__to_copy_mean_pow_3 --------------------------
	.section	.nv.info.triton_red_fused__to_copy_mean_pow_3,"",@"SHT_CUDA_INFO"
	.sectionflags	@""
	.align	4


	//----- nvinfo : EIATTR_CUDA_API_VERSION
	.align		4
        /*0000*/ 	.byte	0x04, 0x37
        /*0002*/ 	.short	(.L_8 - .L_7)
.L_7:
        /*0004*/ 	.word	0x00000080


	//----- nvinfo : EIATTR_KPARAM_INFO
	.align		4
.L_8:
        /*0008*/ 	.byte	0x04, 0x17
        /*000a*/ 	.short	(.L_10 - .L_9)
.L_9:
        /*000c*/ 	.word	0x00000000
        /*0010*/ 	.short	0x0009
        /*0012*/ 	.short	0x0040
        /*0014*/ 	.byte	0x00, 0xf4, 0x21, 0x00


	//----- nvinfo : EIATTR_KPARAM_INFO
	.align		4
.L_10:
        /*0018*/ 	.byte	0x04, 0x17
        /*001a*/ 	.short	(.L_12 - .L_11)
.L_11:
        /*001c*/ 	.word	0x00000000
        /*0020*/ 	.short	0x0008
        /*0022*/ 	.short	0x003c
        /*0024*/ 	.byte	0x00, 0xf0, 0x11, 0x00


	//----- nvinfo : EIATTR_KPARAM_INFO
	.align		4
.L_12:
        /*0028*/ 	.byte	0x04, 0x17
        /*002a*/ 	.short	(.L_14 - .L_13)
.L_13:
        /*002c*/ 	.word	0x00000000
        /*0030*/ 	.short	0x0007
        /*0032*/ 	.short	0x0038
        /*0034*/ 	.byte	0x00, 0xf0, 0x11, 0x00


	//----- nvinfo : EIATTR_KPARAM_INFO
	.align		4
.L_14:
        /*0038*/ 	.byte	0x04, 0x17
        /*003a*/ 	.short	(.L_16 - .L_15)
.L_15:
        /*003c*/ 	.word	0x00000000
        /*0040*/ 	.short	0x0006
        /*0042*/ 	.short	0x0030
        /*0044*/ 	.byte	0x00, 0xf4, 0x21, 0x00


	//----- nvinfo : EIATTR_KPARAM_INFO
	.align		4
.L_16:
        /*0048*/ 	.byte	0x04, 0x17
        /*004a*/ 	.short	(.L_18 - .L_17)
.L_17:
        /*004c*/ 	.word	0x00000000
        /*0050*/ 	.short	0x0005
        /*0052*/ 	.short	0x0028
        /*0054*/ 	.byte	0x00, 0xf4, 0x21, 0x00


	//----- nvinfo : EIATTR_KPARAM_INFO
	.align		4
.L_18:
        /*0058*/ 	.byte	0x04, 0x17
        /*005a*/ 	.short	(.L_20 - .L_19)
.L_19:
        /*005c*/ 	.word	0x00000000
        /*0060*/ 	.short	0x0004
        /*0062*/ 	.short	0x0020
        /*0064*/ 	.byte	0x00, 0xf4, 0x21, 0x00


	//----- nvinfo : EIATTR_KPARAM_INFO
	.align		4
.L_20:
        /*0068*/ 	.byte	0x04, 0x17
        /*006a*/ 	.short	(.L_22 - .L_21)
.L_21:
        /*006c*/ 	.word	0x00000000
        /*0070*/ 	.short	0x0003
        /*0072*/ 	.short	0x0018
        /*0074*/ 	.byte	0x00, 0xf4, 0x21, 0x00


	//----- nvinfo : EIATTR_KPARAM_INFO
	.align		4
.L_22:
        /*0078*/ 	.byte	0x04, 0x17
        /*007a*/ 	.short	(.L_24 - .L_23)
.L_23:
        /*007c*/ 	.word	0x00000000
        /*0080*/ 	.short	0x0002
        /*0082*/ 	.short	0x0010
        /*0084*/ 	.byte	0x00, 0xf4, 0x21, 0x00


	//----- nvinfo : EIATTR_KPARAM_INFO
	.align		4
.L_24:
        /*0088*/ 	.byte	0x04, 0x17
        /*008a*/ 	.short	(.L_26 - .L_25)
.L_25:
        /*008c*/ 	.word	0x00000000
        /*0090*/ 	.short	0x0001
        /*0092*/ 	.short	0x0008
        /*0094*/ 	.byte	0x00, 0xf4, 0x21, 0x00


	//----- nvinfo : EIATTR_KPARAM_INFO
	.align		4
.L_26:
        /*0098*/ 	.byte	0x04, 0x17
        /*009a*/ 	.short	(.L_28 - .L_27)
.L_27:
        /*009c*/ 	.word	0x00000000
        /*00a0*/ 	.short	0x0000
        /*00a2*/ 	.short	0x0000
        /*00a4*/ 	.byte	0x00, 0xf4, 0x21, 0x00


	//----- nvinfo : EIATTR_SPARSE_MMA_MASK
	.align		4
.L_28:
        /*00a8*/ 	.byte	0x03, 0x50
        /*00aa*/ 	.short	0x0000


	//----- nvinfo : EIATTR_MAXREG_COUNT
	.align		4
        /*00ac*/ 	.byte	0x03, 0x1b
        /*00ae*/ 	.short	0x00ff


	//----- nvinfo : EIATTR_NUM_BARRIERS
	.align		4
        /*00b0*/ 	.byte	0x02, 0x4c
        /*00b2*/ 	.byte	0x01
	.zero		1


	//----- nvinfo : EIATTR_COOP_GROUP_MASK_REGIDS
	.align		4
        /*00b4*/ 	.byte	0x04, 0x29
        /*00b6*/ 	.short	(.L_30 - .L_29)


	//   ....[0]....
.L_29:
        /*00b8*/ 	.word	0xffffffff


	//   ....[1]....
        /*00bc*/ 	.word	0xffffffff


	//   ....[2]....
        /*00c0*/ 	.word	0xffffffff


	//   ....[3]....
        /*00c4*/ 	.word	0xffffffff


	//   ....[4]....
        /*00c8*/ 	.word	0xffffffff


	//   ....[5]....
        /*00cc*/ 	.word	0xffffffff


	//   ....[6]....
        /*00d0*/ 	.word	0xffffffff


	//   ....[7]....
        /*00d4*/ 	.word	0xffffffff


	//   ....[8]....
        /*00d8*/ 	.word	0xffffffff


	//   ....[9]....
        /*00dc*/ 	.word	0xffffffff


	//   ....[10]....
        /*00e0*/ 	.word	0xffffffff


	//   ....[11]....
        /*00e4*/ 	.word	0xffffffff


	//   ....[12]....
        /*00e8*/ 	.word	0xffffffff


	//   ....[13]....
        /*00ec*/ 	.word	0xffffffff


	//   ....[14]....
        /*00f0*/ 	.word	0xffffffff


	//   ....[15]....
        /*00f4*/ 	.word	0xffffffff


	//----- nvinfo : EIATTR_COOP_GROUP_INSTR_OFFSETS
	.align		4
.L_30:
        /*00f8*/ 	.byte	0x04, 0x28
        /*00fa*/ 	.short	(.L_32 - .L_31)


	//   ....[0]....
.L_31:
        /*00fc*/ 	.word	0x00000680


	//   ....[1]....
        /*0100*/ 	.word	0x00000750


	//   ....[2]....
        /*0104*/ 	.word	0x000007d0


	//   ....[3]....
        /*0108*/ 	.word	0x000007f0


	//   ....[4]....
        /*010c*/ 	.word	0x00000820


	//   ....[5]....
        /*0110*/ 	.word	0x000008a0


	//   ....[6]....
        /*0114*/ 	.word	0x000008d0


	//   ....[7]....
        /*0118*/ 	.word	0x000008f0


	//   ....[8]....
        /*011c*/ 	.word	0x00000f20


	//   ....[9]....
        /*0120*/ 	.word	0x00000f40


	//   ....[10]....
        /*0124*/ 	.word	0x00000f60


	//   ....[11]....
        /*0128*/ 	.word	0x00000f80


	//   ....[12]....
        /*012c*/ 	.word	0x00000fa0


	//   ....[13]....
        /*0130*/ 	.word	0x00001010


	//   ....[14]....
        /*0134*/ 	.word	0x00001050


	//   ....[15]....
        /*0138*/ 	.word	0x000010a0


	//----- nvinfo : EIATTR_VRC_CTA_INIT_COUNT
	.align		4
.L_32:
        /*013c*/ 	.byte	0x02, 0x4a
	.zero		1
	.zero		1


	//----- nvinfo : EIATTR_EXIT_INSTR_OFFSETS
	.align		4
        /*0140*/ 	.byte	0x04, 0x1c
        /*0142*/ 	.short	(.L_34 - .L_33)


	//   ....[0]....
.L_33:
        /*0144*/ 	.word	0x000069a0


	//   ....[1]....
        /*0148*/ 	.word	0x000069e0


	//----- nvinfo : EIATTR_REQNTID
	.align		4
.L_34:
        /*014c*/ 	.byte	0x04, 0x10
        /*014e*/ 	.short	(.L_36 - .L_35)
.L_35:
        /*0150*/ 	.word	0x00000100
        /*0154*/ 	.word	0x00000001
        /*0158*/ 	.word	0x00000001


	//----- nvinfo : EIATTR_CBANK_PARAM_SIZE
	.align		4
.L_36:
        /*015c*/ 	.byte	0x03, 0x19
        /*015e*/ 	.short	0x0048


	//----- nvinfo : EIATTR_PARAM_CBANK
	.align		4
        /*0160*/ 	.byte	0x04, 0x0a
        /*0162*/ 	.short	(.L_38 - .L_37)
	.align		4
.L_37:
        /*0164*/ 	.word	index@(.nv.constant0.triton_red_fused__to_copy_mean_pow_3)
        /*0168*/ 	.short	0x0380
        /*016a*/ 	.short	0x0048


	//----- nvinfo : EIATTR_SW_WAR
	.align		4
.L_38:
        /*016c*/ 	.byte	0x04, 0x36
        /*016e*/ 	.short	(.L_40 - .L_39)
.L_39:
        /*0170*/ 	.word	0x00000000
.L_40:


//--------------------- .nv.compat                --------------------------
	.section	.nv.compat,"",@"SHT_CUDA_COMPAT_INFO"
	.align	4
        /*0000*/ 	.byte	0x02, 0x02, 0x01, 0x00, 0x02, 0x05, 0x05, 0x00, 0x02, 0x03, 0x00, 0x00, 0x02, 0x06, 0x01, 0x00


//--------------------- .nv.callgraph             --------------------------
	.section	.nv.callgraph,"",@"SHT_CUDA_CALLGRAPH"
	.align	4
	.sectionentsize	8
	.align		4
        /*0000*/ 	.word	0x00000000
	.align		4
        /*0004*/ 	.word	0xffffffff
	.align		4
        /*0008*/ 	.word	0x00000000
	.align		4
        /*000c*/ 	.word	0xfffffffe
	.align		4
        /*0010*/ 	.word	0x00000000
	.align		4
        /*0014*/ 	.word	0xfffffffd
	.align		4
        /*0018*/ 	.word	0x00000000
	.align		4
        /*001c*/ 	.word	0xfffffffc


//--------------------- .nv.constant4             --------------------------
	.section	.nv.constant4,"a",@progbits
	.align	8
	.align		8
.nv.constant4:
        /*0000*/ 	.dword	_$_str


//--------------------- .text.triton_red_fused__to_copy_mean_pow_3 --------------------------
	.section	.text.triton_red_fused__to_copy_mean_pow_3,"ax",@progbits
	.align	128
        .global         triton_red_fused__to_copy_mean_pow_3
        .type           triton_red_fused__to_copy_mean_pow_3,@function
        .size           triton_red_fused__to_copy_mean_pow_3,(.L_x_3 - triton_red_fused__to_copy_mean_pow_3)
        .other          triton_red_fused__to_copy_mean_pow_3,@"STO_CUDA_ENTRY STV_DEFAULT"
triton_red_fused__to_copy_mean_pow_3:
.text.triton_red_fused__to_copy_mean_pow_3:
[----:B------:R-:W0:Y:S08]  /*0000*/  LDC R1, c[0x0][0x37c] ;  /* 0x0000df00ff017b82 */ /* 0x000e300000000800 */
[----:B------:R-:W1:Y:S01]  /*0010*/  S2UR UR4, SR_CTAID.X ;  /* 0x00000000000479c3 */ /* 0x000e620000002500 */
[----:B------:R-:W2:Y:S01]  /*0020*/  S2R R2, SR_TID.X ;  /* 0x0000000000027919 */ /* 0x000ea20000002100 */
[----:B------:R-:W-:-:S02]  /*0030*/  UMOV UR6, 0xf0 ;  /* 0x000000f000067882 */ /* 0x000fc40000000000 */
[----:B------:R-:W-:Y:S01]  /*0040*/  USHF.R.U32 UR6, UR6, 0x4, URZ ;  /* 0x0000000406067899 */ /* 0x000fe200080016ff */
[----:B------:R-:W-:-:S03]  /*0050*/  UMOV UR7, 0x140 ;  /* 0x0000014000077882 */ /* 0x000fc60000000000 */
[----:B------:R-:W-:-:S04]  /*0060*/  ULOP3.LUT UR7, UR7, 0xf, UR6, 0xf8, !UPT ;  /* 0x0000000f07077892 */ /* 0x000fc8000f8ef806 */
[----:B------:R-:W-:Y:S01]  /*0070*/  USHF.L.U32 UR7, UR7, 0x14, URZ ;  /* 0x0000001407077899 */ /* 0x000fe200080006ff */
[----:B------:R-:W-:Y:S01]  /*0080*/  UMOV UR6, URZ ;  /* 0x000000ff00067c82 */ /* 0x000fe20008000000 */
[----:B-1----:R-:W-:Y:S01]  /*0090*/  UISETP.GE.U32.AND UP0, UPT, UR4, 0xd200, UPT ;  /* 0x0000d2000400788c */ /* 0x002fe2000bf06070 */
[----:B------:R-:W-:-:S05]  /*00a0*/  UIMAD UR11, UR4, 0x1400, URZ ;  /* 0x00001400040b78a4 */ /* 0x000fca000f8e02ff */
[----:B------:R-:W-:Y:S01]  /*00b0*/  PLOP3.LUT P0, PT, PT, PT, UP0, 0x80, 0x8 ;  /* 0x000000000008781c */ /* 0x000fe20003f0f008 */
[----:B------:R-:W-:Y:S01]  /*00c0*/  MOV R5, UR11 ;  /* 0x0000000b00057c02 */ /* 0x000fe20008000f00 */
[C---:B--2---:R-:W-:Y:S02]  /*00d0*/  SHF.L.U32 R0, R2.reuse, 0x2, RZ ;  /* 0x0000000202007819 */ /* 0x044fe400000006ff */
[----:B------:R-:W-:Y:S02]  /*00e0*/  SHF.R.U32.HI R3, RZ, 0x5, R2 ;  /* 0x00000005ff037819 */ /* 0x000fe40000011602 */
[C---:B------:R-:W-:Y:S02]  /*00f0*/  LOP3.LUT R45, R2.reuse, 0xff, RZ, 0xc0, !PT ;  /* 0x000000ff022d7812 */ /* 0x040fe400078ec0ff */
[----:B------:R-:W-:Y:S02]  /*0100*/  IADD3 R44, PT, PT, R2, 0x300, RZ ;  /* 0x00000300022c7810 */ /* 0x000fe40007ffe0ff */
[----:B------:R-:W-:-:S02]  /*0110*/  LOP3.LUT R4, R0, 0x3fc, RZ, 0xc0, !PT ;  /* 0x000003fc00047812 */ /* 0x000fc400078ec0ff */
[----:B------:R-:W-:Y:S01]  /*0120*/  LOP3.LUT R10, R5, 0x3fc, R0, 0xf8, !PT ;  /* 0x000003fc050a7812 */ /* 0x000fe200078ef800 */
[----:B0-----:R-:W-:Y:S06]  /*0130*/  @!P0 BRA `(.L_x_0) ;  /* 0x0000000000348947 */ /* 0x001fec0003800000 */
[C---:B------:R-:W-:Y:S02]  /*0140*/  IADD3 R12, PT, PT, R10.reuse, 0x400, RZ ;  /* 0x000004000a0c7810 */ /* 0x040fe40007ffe0ff */
[C---:B------:R-:W-:Y:S02]  /*0150*/  IADD3 R17, PT, PT, R10.reuse, 0x800, RZ ;  /* 0x000008000a117810 */ /* 0x040fe40007ffe0ff */
[C---:B------:R-:W-:Y:S02]  /*0160*/  IADD3 R8, PT, PT, R10.reuse, 0xc00, RZ ;  /* 0x00000c000a087810 */ /* 0x040fe40007ffe0ff */
[----:B------:R-:W-:Y:S01]  /*0170*/  IADD3 R6, PT, PT, R10, 0x1000, RZ ;  /* 0x000010000a067810 */ /* 0x000fe20007ffe0ff */
[----:B------:R-:W-:Y:S01]  /*0180*/  HFMA2 R5, -RZ, RZ, 0, 0 ;  /* 0x00000000ff057431 */ /* 0x000fe200000001ff */
[----:B------:R-:W-:Y:S01]  /*0190*/  SHF.R.S32.HI R15, RZ, 0x1f, R10 ;  /* 0x0000001fff0f7819 */ /* 0x000fe2000001140a */
[----:B------:R-:W-:Y:S01]  /*01a0*/  MOV R14, R10 ;  /* 0x0000000a000e7202 */ /* 0x000fe20000000f00 */
[----:B------:R-:W-:-:S02]  /*01b0*/  SHF.R.S32.HI R13, RZ, 0x1f, R12 ;  /* 0x0000001fff0d7819 */ /* 0x000fc4000001140c */
[----:B------:R-:W-:Y:S02]  /*01c0*/  SHF.R.S32.HI R11, RZ, 0x1f, R17 ;  /* 0x0000001fff0b7819 */ /* 0x000fe40000011411 */
[----:B------:R-:W-:Y:S02]  /*01d0*/  SHF.R.S32.HI R9, RZ, 0x1f, R8 ;  /* 0x0000001fff097819 */ /* 0x000fe40000011408 */
[----:B------:R-:W-:Y:S01]  /*01e0*/  SHF.R.S32.HI R7, RZ, 0x1f, R6 ;  /* 0x0000001fff077819 */ /* 0x000fe20000011406 */
[----:B------:R-:W-:Y:S01]  /*01f0*/  MOV R10, R17 ;  /* 0x00000011000a7202 */ /* 0x000fe20000000f00 */
[----:B------:R-:W-:Y:S06]  /*0200*/  BRA `(.L_x_1) ;  /* 0x00000004001c7947 */ /* 0x000fec0003800000 */
.L_x_0:
[----:B------:R-:W0:Y:S02]  /*0210*/  LDC.64 R14, c[0x0][0x380] ;  /* 0x0000e000ff0e7b82 */ /* 0x000e240000000a00 */
[----:B0-----:R-:W-:-:S05]  /*0220*/  IMAD.WIDE.U32 R14, R10, 0x2, R14 ;  /* 0x000000020a0e7825 */ /* 0x001fca00078e000e */
[----:B------:R-:W2:Y:S04]  /*0230*/  LDG.E.EL.64 R18, desc[UR6][R14.64+0x800] ;  /* 0x000800060e127981 */ /* 0x000ea8000c2e1b00 */
[----:B------:R-:W3:Y:S04]  /*0240*/  LDG.E.EL.64 R16, desc[UR6][R14.64] ;  /* 0x000000060e107981 */ /* 0x000ee8000c2e1b00 */
[----:B------:R-:W4:Y:S04]  /*0250*/  LDG.E.EL.64 R12, desc[UR6][R14.64+0x1000] ;  /* 0x001000060e0c7981 */ /* 0x000f28000c2e1b00 */
[----:B------:R-:W5:Y:S04]  /*0260*/  LDG.E.EL.64 R6, desc[UR6][R14.64+0x1800] ;  /* 0x001800060e067981 */ /* 0x000f68000c2e1b00 */
[----:B------:R0:W4:Y:S01]  /*0270*/  LDG.E.EL.64 R8, desc[UR6][R14.64+0x2000] ;  /* 0x002000060e087981 */ /* 0x000122000c2e1b00 */
[C---:B--2---:R-:W-:Y:S01]  /*0280*/  IMAD.U32 R11, R18.reuse, 0x10000, RZ ;  /* 0x00010000120b7824 */ /* 0x044fe200078e00ff */
[----:B------:R-:W-:-:S02]  /*0290*/  PRMT R18, R18, 0x7632, R18 ;  /* 0x0000763212127816 */ /* 0x000fc40000000012 */
[C---:B---3--:R-:W-:Y:S01]  /*02a0*/  SHF.L.U32 R5, R16.reuse, 0x10, RZ ;  /* 0x0000001010057819 */ /* 0x048fe200000006ff */
[----:B------:R-:W-:Y:S01]  /*02b0*/  FMUL R20, R11, R11 ;  /* 0x0000000b0b147220 */ /* 0x000fe20000400000 */
[----:B------:R-:W-:Y:S01]  /*02c0*/  PRMT R16, R16, 0x7632, R16 ;  /* 0x0000763210107816 */ /* 0x000fe20000000010 */
[----:B------:R-:W-:Y:S01]  /*02d0*/  IMAD.U32 R11, R17, 0x10000, RZ ;  /* 0x00010000110b7824 */ /* 0x000fe200078e00ff */
[----:B------:R-:W-:Y:S01]  /*02e0*/  SHF.L.U32 R18, R18, 0x10, RZ ;  /* 0x0000001012127819 */ /* 0x000fe200000006ff */
[----:B------:R-:W-:Y:S01]  /*02f0*/  FFMA R20, R5, R5, R20 ;  /* 0x0000000505147223 */ /* 0x000fe20000000014 */
[C---:B------:R-:W-:Y:S01]  /*0300*/  IMAD.U32 R5, R19.reuse, 0x10000, RZ ;  /* 0x0001000013057824 */ /* 0x040fe200078e00ff */
[----:B------:R-:W-:Y:S02]  /*0310*/  PRMT R19, R19, 0x7632, R19 ;  /* 0x0000763213137816 */ /* 0x000fe40000000013 */
[----:B------:R-:W-:Y:S01]  /*0320*/  SHF.L.U32 R16, R16, 0x10, RZ ;  /* 0x0000001010107819 */ /* 0x000fe200000006ff */
[----:B0-----:R-:W-:Y:S01]  /*0330*/  FMUL R14, R5, R5 ;  /* 0x00000005050e7220 */ /* 0x001fe20000400000 */
[----:B------:R-:W-:Y:S01]  /*0340*/  FMUL R5, R18, R18 ;  /* 0x0000001212057220 */ /* 0x000fe20000400000 */
[----:B------:R-:W-:Y:S01]  /*0350*/  PRMT R17, R17, 0x7632, R17 ;  /* 0x0000763211117816 */ /* 0x000fe20000000011 */
[----:B------:R-:W-:-:S02]  /*0360*/  IMAD.U32 R19, R19, 0x10000, RZ ;  /* 0x0001000013137824 */ /* 0x000fc400078e00ff */
[----:B------:R-:W-:Y:S01]  /*0370*/  FFMA R15, R11, R11, R14 ;  /* 0x0000000b0b0f7223 */ /* 0x000fe2000000000e */
[----:B----4-:R-:W-:Y:S01]  /*0380*/  SHF.L.U32 R11, R12, 0x10, RZ ;  /* 0x000000100c0b7819 */ /* 0x010fe200000006ff */
[----:B------:R-:W-:Y:S01]  /*0390*/  FFMA R5, R16, R16, R5 ;  /* 0x0000001010057223 */ /* 0x000fe20000000005 */
[----:B------:R-:W-:Y:S01]  /*03a0*/  PRMT R12, R12, 0x7632, R12 ;  /* 0x000076320c0c7816 */ /* 0x000fe2000000000c */
[----:B------:R-:W-:Y:S01]  /*03b0*/  IMAD.U32 R17, R17, 0x10000, RZ ;  /* 0x0001000011117824 */ /* 0x000fe200078e00ff */
[----:B------:R-:W-:Y:S01]  /*03c0*/  SHF.L.U32 R16, R13, 0x10, RZ ;  /* 0x000000100d107819 */ /* 0x000fe200000006ff */
[----:B------:R-:W-:Y:S01]  /*03d0*/  FMUL R14, R19, R19 ;  /* 0x00000013130e7220 */ /* 0x000fe20000400000 */
[----:B------:R-:W-:Y:S01]  /*03e0*/  PRMT R13, R13, 0x7632, R13 ;  /* 0x000076320d0d7816 */ /* 0x000fe2000000000d */
[----:B------:R-:W-:Y:S01]  /*03f0*/  FFMA R20, R11, R11, R20 ;  /* 0x0000000b0b147223 */ /* 0x000fe20000000014 */
[----:B-----5:R-:W-:Y:S01]  /*0400*/  PRMT R11, R6, 0x7632, R11 ;  /* 0x00007632060b7816 */ /* 0x020fe2000000000b */
[----:B------:R-:W-:-:S02]  /*0410*/  IMAD.U32 R12, R12, 0x10000, RZ ;  /* 0x000100000c0c7824 */ /* 0x000fc400078e00ff */
[----:B------:R-:W-:Y:S01]  /*0420*/  FFMA R16, R16, R16, R15 ;  /* 0x0000001010107223 */ /* 0x000fe2000000000f */
[----:B------:R-:W-:Y:S01]  /*0430*/  FFMA R14, R17, R17, R14 ;  /* 0x00000011110e7223 */ /* 0x000fe2000000000e */
[----:B------:R-:W-:Y:S01]  /*0440*/  SHF.L.U32 R15, R13, 0x10, RZ ;  /* 0x000000100d0f7819 */ /* 0x000fe200000006ff */
[----:B------:R-:W-:Y:S01]  /*0450*/  IMAD.U32 R13, R6, 0x10000, RZ ;  /* 0x00010000060d7824 */ /* 0x000fe200078e00ff */
[----:B------:R-:W-:Y:S01]  /*0460*/  SHF.L.U32 R17, R7, 0x10, RZ ;  /* 0x0000001007117819 */ /* 0x000fe200000006ff */
[----:B------:R-:W-:Y:S01]  /*0470*/  FFMA R5, R12, R12, R5 ;  /* 0x0000000c0c057223 */ /* 0x000fe20000000005 */
[----:B------:R-:W-:Y:S01]  /*0480*/  IMAD.U32 R6, R11, 0x10000, RZ ;  /* 0x000100000b067824 */ /* 0x000fe200078e00ff */
[C---:B------:R-:W-:Y:S01]  /*0490*/  PRMT R7, R8.reuse, 0x7632, R7 ;  /* 0x0000763208077816 */ /* 0x040fe20000000007 */
[----:B------:R-:W-:Y:S01]  /*04a0*/  FFMA R20, R13, R13, R20 ;  /* 0x0000000d0d147223 */ /* 0x000fe20000000014 */
[----:B------:R-:W-:Y:S01]  /*04b0*/  SHF.L.U32 R11, R8, 0x10, RZ ;  /* 0x00000010080b7819 */ /* 0x000fe200000006ff */
[----:B------:R-:W-:Y:S01]  /*04c0*/  FFMA R5, R6, R6, R5 ;  /* 0x0000000606057223 */ /* 0x000fe20000000005 */
[C---:B------:R-:W-:Y:S01]  /*04d0*/  PRMT R12, R7.reuse, 0x7632, R12 ;  /* 0x00007632070c7816 */ /* 0x040fe2000000000c */
[----:B------:R-:W-:Y:S01]  /*04e0*/  IMAD.U32 R6, R7, 0x10000, RZ ;  /* 0x0001000007067824 */ /* 0x000fe200078e00ff */
[----:B------:R-:W-:Y:S01]  /*04f0*/  PRMT R8, R9, 0x7632, R8 ;  /* 0x0000763209087816 */ /* 0x000fe20000000008 */
[----:B------:R-:W-:Y:S01]  /*0500*/  FFMA R14, R15, R15, R14 ;  /* 0x0000000f0f0e7223 */ /* 0x000fe2000000000e */
[----:B------:R-:W-:Y:S01]  /*0510*/  SHF.L.U32 R7, R12, 0x10, RZ ;  /* 0x000000100c077819 */ /* 0x000fe200000006ff */
[----:B------:R-:W-:Y:S01]  /*0520*/  FFMA R16, R17, R17, R16 ;  /* 0x0000001111107223 */ /* 0x000fe20000000010 */
[----:B------:R-:W-:-:S02]  /*0530*/  IMAD.U32 R9, R9, 0x10000, RZ ;  /* 0x0001000009097824 */ /* 0x000fc400078e00ff */
[----:B------:R-:W-:Y:S01]  /*0540*/  FFMA R20, R11, R11, R20 ;  /* 0x0000000b0b147223 */ /* 0x000fe20000000014 */
[----:B------:R-:W-:Y:S01]  /*0550*/  FFMA R5, R6, R6, R5 ;  /* 0x0000000606057223 */ /* 0x000fe20000000005 */
[----:B------:R-:W-:Y:S01]  /*0560*/  SHF.L.U32 R11, R8, 0x10, RZ ;  /* 0x00000010080b7819 */ /* 0x000fe200000006ff */
[----:B------:R-:W-:Y:S01]  /*0570*/  FFMA R14, R7, R7, R14 ;  /* 0x00000007070e7223 */ /* 0x000fe2000000000e */
[----:B------:R-:W-:Y:S01]  /*0580*/  FFMA R16, R9, R9, R16 ;  /* 0x0000000909107223 */ /* 0x000fe20000000010 */
[----:B------:R-:W-:Y:S01]  /*0590*/  FADD R5, R5, R20 ;  /* 0x0000001405057221 */ /* 0x000fe20000000000 */
[C---:B------:R-:W-:Y:S01]  /*05a0*/  IADD3 R12, PT, PT, R10.reuse, 0x400, RZ ;  /* 0x000004000a0c7810 */ /* 0x040fe20007ffe0ff */
[----:B------:R-:W-:Y:S01]  /*05b0*/  FFMA R14, R11, R11, R14 ;  /* 0x0000000b0b0e7223 */ /* 0x000fe2000000000e */
[----:B------:R-:W-:Y:S01]  /*05c0*/  IADD3 R17, PT, PT, R10, 0x800, RZ ;  /* 0x000008000a117810 */ /* 0x000fe20007ffe0ff */
[----:B------:R-:W-:Y:S01]  /*05d0*/  FADD R5, R16, R5 ;  /* 0x0000000510057221 */ /* 0x000fe20000000000 */
[----:B------:R-:W-:-:S02]  /*05e0*/  IADD3 R8, PT, PT, R10, 0xc00, RZ ;  /* 0x00000c000a087810 */ /* 0x000fc40007ffe0ff */
[----:B------:R-:W-:Y:S01]  /*05f0*/  IADD3 R6, PT, PT, R10, 0x1000, RZ ;  /* 0x000010000a067810 */ /* 0x000fe20007ffe0ff */
[----:B------:R-:W-:Y:S02]  /*0600*/  HFMA2 R15, -RZ, RZ, 0, 0 ;  /* 0x00000000ff0f7431 */ /* 0x000fe400000001ff */
[----:B------:R-:W-:Y:S01]  /*0610*/  FADD R5, R14, R5 ;  /* 0x000000050e057221 */ /* 0x000fe20000000000 */
[----:B------:R-:W-:Y:S01]  /*0620*/  MOV R14, R10 ;  /* 0x0000000a000e7202 */ /* 0x000fe20000000f00 */
[----:B------:R-:W-:Y:S02]  /*0630*/  SHF.R.S32.HI R13, RZ, 0x1f, R12 ;  /* 0x0000001fff0d7819 */ /* 0x000fe4000001140c */
[----:B------:R-:W-:Y:S02]  /*0640*/  SHF.R.S32.HI R11, RZ, 0x1f, R17 ;  /* 0x0000001fff0b7819 */ /* 0x000fe40000011411 */
[----:B------:R-:W-:Y:S02]  /*0650*/  SHF.R.S32.HI R9, RZ, 0x1f, R8 ;  /* 0x0000001fff097819 */ /* 0x000fe40000011408 */
[----:B------:R-:W-:Y:S01]  /*0660*/  SHF.R.S32.HI R7, RZ, 0x1f, R6 ;  /* 0x0000001fff077819 */ /* 0x000fe20000011406 */
[----:B------:R-:W-:-:S07]  /*0670*/  MOV R10, R17 ;  /* 0x00000011000a7202 */ /* 0x000fce0000000f00 */
.L_x_1:
[----:B------:R-:W0:Y:S01]  /*0680*/  SHFL.BFLY PT, R16, R5, 0x10, 0x1f ;  /* 0x0e001f0005107f89 */ /* 0x000e2200000e0000 */
[----:B------:R-:W1:Y:S01]  /*0690*/  S2UR UR6, SR_CgaCtaId ;  /* 0x00000000000679c3 */ /* 0x000e620000008800 */
[----:B------:R-:W-:Y:S01]  /*06a0*/  UMOV UR5, 0x400 ;  /* 0x0000040000057882 */ /* 0x000fe20000000000 */
[C---:B------:R-:W-:Y:S01]  /*06b0*/  LOP3.LUT P3, RZ, R2.reuse, 0x1f, RZ, 0xc0, !PT ;  /* 0x0000001f02ff7812 */ /* 0x040fe2000786c0ff */
[----:B------:R-:W2:Y:S01]  /*06c0*/  LDCU.64 UR8, c[0x0][0x388] ;  /* 0x00007100ff0877ac */ /* 0x000ea20008000a00 */
[----:B------:R-:W-:Y:S01]  /*06d0*/  LOP3.LUT R3, R3, 0x7, RZ, 0xc0, !PT ;  /* 0x0000000703037812 */ /* 0x000fe200078ec0ff */
[C---:B------:R-:W-:Y:S01]  /*06e0*/  ISETP.GE.U32.AND P2, PT, R2.reuse, 0x8, PT ;  /* 0x000000080200780c */ /* 0x040fe20003f46070 */
[----:B------:R-:W-:Y:S02]  /*06f0*/  ISETP.NE.AND P1, PT, R2, RZ, PT ;  /* 0x000000ff0200720c */ /* 0x000fe40003f25270 */
[----:B------:R-:W3:Y:S08]  /*0700*/  LDC.64 R38, c[0x0][0x388] ;  /* 0x0000e200ff267b82 */ /* 0x000ef00000000a00 */
[----:B------:R-:W4:Y:S01]  /*0710*/  LDC.64 R34, c[0x0][0x398] ;  /* 0x0000e600ff227b82 */ /* 0x000f220000000a00 */
[----:B0-----:R-:W-:Y:S01]  /*0720*/  FADD R16, R16, R5 ;  /* 0x0000000510107221 */ /* 0x001fe20000000000 */
[----:B-1----:R-:W-:-:S03]  /*0730*/  ULEA UR6, UR6, UR5, 0x18 ;  /* 0x0000000506067291 */ /* 0x002fc6000f8ec0ff */
[----:B------:R-:W-:Y:S01]  /*0740*/  UMOV UR5, 0xf0 ;  /* 0x000000f000057882 */ /* 0x000fe20000000000 */
[----:B------:R-:W0:Y:S01]  /*0750*/  SHFL.BFLY PT, R17, R16, 0x8, 0x1f ;  /* 0x0d001f0010117f89 */ /* 0x000e2200000e0000 */
[----:B------:R-:W-:Y:S01]  /*0760*/  USHF.R.U32 UR12, UR5, 0x4, URZ ;  /* 0x00000004050c7899 */ /* 0x000fe200080016ff */
[----:B------:R-:W-:-:S03]  /*0770*/  UMOV UR13, 0x140 ;  /* 0x00000140000d7882 */ /* 0x000fc60000000000 */
[----:B------:R-:W-:-:S04]  /*0780*/  ULOP3.LUT UR13, UR13, 0xf, UR12, 0xf8, !UPT ;  /* 0x0000000f0d0d7892 */ /* 0x000fc8000f8ef80c */
[----:B------:R-:W-:Y:S01]  /*0790*/  USHF.L.U32 UR13, UR13, 0x14, URZ ;  /* 0x000000140d0d7899 */ /* 0x000fe200080006ff */
[----:B------:R-:W-:Y:S01]  /*07a0*/  UMOV UR12, URZ ;  /* 0x000000ff000c7c82 */ /* 0x000fe20008000000 */
[----:B------:R-:W-:Y:S01]  /*07b0*/  LEA R3, R3, UR6, 0x2 ;  /* 0x0000000603037c11 */ /* 0x000fe2000f8e10ff */
[----:B0-----:R-:W-:-:S05]  /*07c0*/  FADD R17, R16, R17 ;  /* 0x0000001110117221 */ /* 0x001fca0000000000 */
[----:B------:R-:W0:Y:S02]  /*07d0*/  SHFL.BFLY PT, R18, R17, 0x4, 0x1f ;  /* 0x0c801f0011127f89 */ /* 0x000e2400000e0000 */
[----:B0-----:R-:W-:-:S05]  /*07e0*/  FADD R18, R17, R18 ;  /* 0x0000001211127221 */ /* 0x001fca0000000000 */
[----:B------:R-:W0:Y:S02]  /*07f0*/  SHFL.BFLY PT, R19, R18, 0x2, 0x1f ;  /* 0x0c401f0012137f89 */ /* 0x000e2400000e0000 */
[----:B0-----:R-:W-:Y:S01]  /*0800*/  FADD R19, R18, R19 ;  /* 0x0000001312137221 */ /* 0x001fe20000000000 */
[----:B--2---:R-:W-:-:S04]  /*0810*/  LEA R18, P5, R12, UR8, 0x1 ;  /* 0x000000080c127c11 */ /* 0x004fc8000f8a08ff */
[----:B------:R-:W0:Y:S02]  /*0820*/  SHFL.BFLY PT, R20, R19, 0x1, 0x1f ;  /* 0x0c201f0013147f89 */ /* 0x000e2400000e0000 */
[----:B0-----:R-:W-:Y:S01]  /*0830*/  FADD R24, R19, R20 ;  /* 0x0000001413187221 */ /* 0x001fe20000000000 */
[----:B------:R-:W-:Y:S01]  /*0840*/  LEA.HI.X R19, R12, UR9, R13, 0x1, P5 ;  /* 0x000000090c137c11 */ /* 0x000fe2000a8f0c0d */
[----:B------:R-:W-:-:S03]  /*0850*/  CS2R R12, SRZ ;  /* 0x00000000000c7805 */ /* 0x000fc6000001ff00 */
[----:B------:R0:W-:Y:S01]  /*0860*/  @!P3 STS [R3], R24 ;  /* 0x000000180300b388 */ /* 0x0001e20000000800 */
[----:B------:R-:W-:Y:S01]  /*0870*/  BAR.SYNC.DEFER_BLOCKING 0x0 ;  /* 0x0000000000007b1d */ /* 0x000fe20000010000 */
[----:B0-----:R-:W-:-:S05]  /*0880*/  CS2R R24, SRZ ;  /* 0x0000000000187805 */ /* 0x001fca000001ff00 */
[----:B------:R-:W0:Y:S04]  /*0890*/  @!P2 LDS R21, [R0+UR6] ;  /* 0x000000060015a984 */ /* 0x000e280008000800 */
[----:B0-----:R-:W0:Y:S02]  /*08a0*/  SHFL.BFLY PT, R16, R21, 0x4, 0x1f ;  /* 0x0c801f0015107f89 */ /* 0x001e2400000e0000 */
[----:B0-----:R-:W-:Y:S01]  /*08b0*/  FADD R20, R21, R16 ;  /* 0x0000001015147221 */ /* 0x001fe20000000000 */
[----:B------:R-:W-:-:S04]  /*08c0*/  LEA R16, P4, R14, UR8, 0x1 ;  /* 0x000000080e107c11 */ /* 0x000fc8000f8808ff */
[----:B------:R-:W0:Y:S02]  /*08d0*/  SHFL.BFLY PT, R17, R20, 0x2, 0x1f ;  /* 0x0c401f0014117f89 */ /* 0x000e2400000e0000 */
[----:B0-----:R-:W-:-:S05]  /*08e0*/  FADD R22, R20, R17 ;  /* 0x0000001114167221 */ /* 0x001fca0000000000 */
[----:B------:R-:W0:Y:S02]  /*08f0*/  SHFL.BFLY PT, R17, R22, 0x1, 0x1f ;  /* 0x0c201f0016117f89 */ /* 0x000e2400000e0000 */
[----:B0-----:R-:W-:Y:S01]  /*0900*/  FADD R23, R22, R17 ;  /* 0x0000001116177221 */ /* 0x001fe20000000000 */
[----:B------:R-:W-:-:S04]  /*0910*/  LEA.HI.X R17, R14, UR9, R15, 0x1, P4 ;  /* 0x000000090e117c11 */ /* 0x000fc8000a0f0c0f */
[----:B------:R0:W-:Y:S01]  /*0920*/  @!P1 STS [R0+UR6], R23 ;  /* 0x0000001700009988 */ /* 0x0001e20008000806 */
[----:B------:R-:W-:Y:S01]  /*0930*/  BAR.SYNC.DEFER_BLOCKING 0x0 ;  /* 0x0000000000007b1d */ /* 0x000fe20000010000 */
[----:B------:R-:W-:-:S04]  /*0940*/  LEA R14, P4, R10, UR8, 0x1 ;  /* 0x000000080a0e7c11 */ /* 0x000fc8000f8808ff */
[----:B------:R-:W-:Y:S02]  /*0950*/  LEA.HI.X R15, R10, UR9, R11, 0x1, P4 ;  /* 0x000000090a0f7c11 */ /* 0x000fe4000a0f0c0b */
[----:B------:R-:W-:Y:S01]  /*0960*/  LEA R20, P4, R8, UR8, 0x1 ;  /* 0x0000000808147c11 */ /* 0x000fe2000f8808ff */
[----:B------:R-:W-:Y:S01]  /*0970*/  CS2R R10, SRZ ;  /* 0x00000000000a7805 */ /* 0x000fe2000001ff00 */
[----:B------:R-:W2:Y:S04]  /*0980*/  @!P0 LDG.E.EL.64 R24, desc[UR12][R18.64] ;  /* 0x0000000c12188981 */ /* 0x000ea8000c2e1b00 */
[----:B------:R-:W5:Y:S01]  /*0990*/  @!P0 LDG.E.EL.64 R12, desc[UR12][R16.64] ;  /* 0x0000000c100c8981 */ /* 0x000f62000c2e1b00 */
[----:B------:R-:W-:Y:S01]  /*09a0*/  USHF.R.U32 UR12, UR5, 0x4, URZ ;  /* 0x00000004050c7899 */ /* 0x000fe200080016ff */
[----:B------:R-:W-:-:S03]  /*09b0*/  UMOV UR13, 0x140 ;  /* 0x00000140000d7882 */ /* 0x000fc60000000000 */
[----:B------:R-:W-:-:S04]  /*09c0*/  ULOP3.LUT UR13, UR13, 0xf, UR12, 0xf8, !UPT ;  /* 0x0000000f0d0d7892 */ /* 0x000fc8000f8ef80c */
[----:B------:R-:W-:Y:S01]  /*09d0*/  USHF.L.U32 UR13, UR13, 0x14, URZ ;  /* 0x000000140d0d7899 */ /* 0x000fe200080006ff */
[----:B------:R-:W-:Y:S01]  /*09e0*/  UMOV UR12, URZ ;  /* 0x000000ff000c7c82 */ /* 0x000fe20008000000 */
[----:B------:R-:W-:Y:S02]  /*09f0*/  LEA.HI.X R21, R8, UR9, R9, 0x1, P4 ;  /* 0x0000000908157c11 */ /* 0x000fe4000a0f0c09 */
[----:B------:R-:W-:Y:S01]  /*0a00*/  LEA R22, P4, R6, UR8, 0x1 ;  /* 0x0000000806167c11 */ /* 0x000fe2000f8808ff */
[----:B------:R-:W-:-:S03]  /*0a10*/  CS2R R8, SRZ ;  /* 0x0000000000087805 */ /* 0x000fc6000001ff00 */
[----:B0-----:R-:W-:Y:S01]  /*0a20*/  LEA.HI.X R23, R6, UR9, R7, 0x1, P4 ;  /* 0x0000000906177c11 */ /* 0x001fe2000a0f0c07 */
[----:B------:R2:W3:Y:S01]  /*0a30*/  @!P0 LDG.E.EL.64 R10, desc[UR12][R14.64] ;  /* 0x0000000c0e0a8981 */ /* 0x0004e2000c2e1b00 */
[----:B------:R-:W-:Y:S01]  /*0a40*/  USHF.R.U32 UR8, UR5, 0x4, URZ ;  /* 0x0000000405087899 */ /* 0x000fe200080016ff */
[----:B------:R-:W-:-:S03]  /*0a50*/  UMOV UR9, 0x140 ;  /* 0x0000014000097882 */ /* 0x000fc60000000000 */
[----:B------:R-:W-:-:S04]  /*0a60*/  ULOP3.LUT UR9, UR9, 0xf, UR8, 0xf8, !UPT ;  /* 0x0000000f09097892 */ /* 0x000fc8000f8ef808 */
[----:B------:R-:W-:Y:S01]  /*0a70*/  USHF.L.U32 UR9, UR9, 0x14, URZ ;  /* 0x0000001409097899 */ /* 0x000fe200080006ff */
[----:B------:R-:W-:Y:S01]  /*0a80*/  UMOV UR8, URZ ;  /* 0x000000ff00087c82 */ /* 0x000fe20008000000 */
[----:B------:R-:W-:Y:S01]  /*0a90*/  CS2R R6, SRZ ;  /* 0x0000000000067805 */ /* 0x000fe2000001ff00 */
[----:B------:R-:W4:Y:S06]  /*0aa0*/  @!P0 LDG.E.EL.64 R8, desc[UR12][R20.64] ;  /* 0x0000000c14088981 */ /* 0x000f2c000c2e1b00 */
[----:B------:R-:W4:Y:S01]  /*0ab0*/  @!P0 LDG.E.EL.64 R6, desc[UR8][R22.64] ;  /* 0x0000000816068981 */ /* 0x000f22000c2e1b00 */
[----:B------:R-:W-:Y:S01]  /*0ac0*/  USHF.R.U32 UR12, UR5, 0x4, URZ ;  /* 0x00000004050c7899 */ /* 0x000fe200080016ff */
[----:B------:R-:W-:-:S03]  /*0ad0*/  UMOV UR13, 0x140 ;  /* 0x00000140000d7882 */ /* 0x000fc60000000000 */
[----:B------:R-:W-:-:S04]  /*0ae0*/  ULOP3.LUT UR13, UR13, 0xf, UR12, 0xf8, !UPT ;  /* 0x0000000f0d0d7892 */ /* 0x000fc8000f8ef80c */
[----:B------:R-:W-:Y:S01]  /*0af0*/  USHF.L.U32 UR13, UR13, 0x14, URZ ;  /* 0x000000140d0d7899 */ /* 0x000fe200080006ff */
[----:B------:R-:W-:Y:S01]  /*0b00*/  UMOV UR12, URZ ;  /* 0x000000ff000c7c82 */ /* 0x000fe20008000000 */
[----:B------:R-:W-:Y:S01]  /*0b10*/  MOV R41, RZ ;  /* 0x000000ff00297202 */ /* 0x000fe20000000f00 */
[----:B------:R-:W-:Y:S01]  /*0b20*/  USHF.R.U32 UR16, UR5, 0x4, URZ ;  /* 0x0000000405107899 */ /* 0x000fe200080016ff */
[----:B------:R-:W-:-:S03]  /*0b30*/  UMOV UR17, 0x140 ;  /* 0x0000014000117882 */ /* 0x000fc60000000000 */
[----:B------:R-:W-:-:S04]  /*0b40*/  ULOP3.LUT UR17, UR17, 0xf, UR16, 0xf8, !UPT ;  /* 0x0000000f11117892 */ /* 0x000fc8000f8ef810 */
[----:B------:R-:W-:Y:S01]  /*0b50*/  USHF.L.U32 UR17, UR17, 0x14, URZ ;  /* 0x0000001411117899 */ /* 0x000fe200080006ff */
[----:B------:R-:W-:Y:S01]  /*0b60*/  UMOV UR16, URZ ;  /* 0x000000ff00107c82 */ /* 0x000fe20008000000 */
[----:B------:R-:W-:Y:S01]  /*0b70*/  LOP3.LUT R42, R2, 0xfe, RZ, 0xc0, !PT ;  /* 0x000000fe022a7812 */ /* 0x000fe200078ec0ff */
[C---:B--2---:R-:W-:Y:S01]  /*0b80*/  IMAD.U32 R15, R24.reuse, 0x10000, RZ ;  /* 0x00010000180f7824 */ /* 0x044fe200078e00ff */
[----:B------:R-:W-:Y:S02]  /*0b90*/  PRMT R24, R24, 0x7632, R24 ;  /* 0x0000763218187816 */ /* 0x000fe40000000018 */
[C---:B-----5:R-:W-:Y:S01]  /*0ba0*/  SHF.L.U32 R14, R12.reuse, 0x10, RZ ;  /* 0x000000100c0e7819 */ /* 0x060fe200000006ff */
[----:B------:R-:W-:Y:S01]  /*0bb0*/  FMUL R15, R15, R15 ;  /* 0x0000000f0f0f7220 */ /* 0x000fe20000400000 */
[----:B------:R-:W-:Y:S01]  /*0bc0*/  PRMT R12, R12, 0x7632, R12 ;  /* 0x000076320c0c7816 */ /* 0x000fe2000000000c */
[----:B------:R-:W-:Y:S01]  /*0bd0*/  IMAD.U32 R17, R13, 0x10000, RZ ;  /* 0x000100000d117824 */ /* 0x000fe200078e00ff */
[----:B------:R-:W-:Y:S01]  /*0be0*/  SHF.L.U32 R24, R24, 0x10, RZ ;  /* 0x0000001018187819 */ /* 0x000fe200000006ff */
[----:B------:R-:W-:Y:S01]  /*0bf0*/  FFMA R14, R14, R14, R15 ;  /* 0x0000000e0e0e7223 */ /* 0x000fe2000000000f */
[----:B------:R-:W-:Y:S01]  /*0c00*/  IMAD.U32 R15, R25, 0x10000, RZ ;  /* 0x00010000190f7824 */ /* 0x000fe200078e00ff */
[----:B------:R-:W-:-:S02]  /*0c10*/  SHF.L.U32 R12, R12, 0x10, RZ ;  /* 0x000000100c0c7819 */ /* 0x000fc400000006ff */
[----:B------:R-:W-:Y:S01]  /*0c20*/  PRMT R16, R13, 0x7632, R16 ;  /* 0x000076320d107816 */ /* 0x000fe20000000010 */
[----:B------:R-:W-:Y:S01]  /*0c30*/  FMUL R18, R15, R15 ;  /* 0x0000000f0f127220 */ /* 0x000fe20000400000 */
[----:B------:R-:W-:Y:S01]  /*0c40*/  FMUL R15, R24, R24 ;  /* 0x00000018180f7220 */ /* 0x000fe20000400000 */
[----:B---3--:R-:W-:Y:S02]  /*0c50*/  SHF.L.U32 R13, R10, 0x10, RZ ;  /* 0x000000100a0d7819 */ /* 0x008fe400000006ff */
[----:B------:R-:W-:Y:S01]  /*0c60*/  FFMA R18, R17, R17, R18 ;  /* 0x0000001111127223 */ /* 0x000fe20000000012 */
[----:B------:R-:W-:Y:S01]  /*0c70*/  FFMA R15, R12, R12, R15 ;  /* 0x0000000c0c0f7223 */ /* 0x000fe2000000000f */
[----:B------:R-:W-:Y:S01]  /*0c80*/  PRMT R12, R11, 0x7632, R12 ;  /* 0x000076320b0c7816 */ /* 0x000fe2000000000c */
[----:B------:R-:W-:Y:S01]  /*0c90*/  FFMA R14, R13, R13, R14 ;  /* 0x0000000d0d0e7223 */ /* 0x000fe2000000000e */
[----:B------:R-:W-:Y:S01]  /*0ca0*/  SHF.L.U32 R11, R11, 0x10, RZ ;  /* 0x000000100b0b7819 */ /* 0x000fe200000006ff */
[----:B----4-:R-:W-:Y:S01]  /*0cb0*/  IMAD.U32 R13, R8, 0x10000, RZ ;  /* 0x00010000080d7824 */ /* 0x010fe200078e00ff */
[----:B------:R-:W-:Y:S01]  /*0cc0*/  PRMT R25, R25, 0x7632, R25 ;  /* 0x0000763219197816 */ /* 0x000fe20000000019 */
[----:B------:R-:W-:Y:S01]  /*0cd0*/  IMAD.U32 R16, R16, 0x10000, RZ ;  /* 0x0001000010107824 */ /* 0x000fe200078e00ff */
[----:B------:R-:W-:Y:S01]  /*0ce0*/  PRMT R10, R10, 0x7632, R10 ;  /* 0x000076320a0a7816 */ /* 0x000fe2000000000a */
[----:B------:R-:W-:Y:S01]  /*0cf0*/  FFMA R18, R11, R11, R18 ;  /* 0x0000000b0b127223 */ /* 0x000fe20000000012 */
[----:B------:R-:W-:Y:S01]  /*0d00*/  PRMT R11, R8, 0x7632, R11 ;  /* 0x00007632080b7816 */ /* 0x000fe2000000000b */
[----:B------:R-:W-:Y:S01]  /*0d10*/  IMAD.U32 R25, R25, 0x10000, RZ ;  /* 0x0001000019197824 */ /* 0x000fe200078e00ff */
[----:B------:R-:W-:Y:S01]  /*0d20*/  SHF.L.U32 R17, R9, 0x10, RZ ;  /* 0x0000001009117819 */ /* 0x000fe200000006ff */
[----:B------:R-:W-:Y:S01]  /*0d30*/  IMAD.U32 R10, R10, 0x10000, RZ ;  /* 0x000100000a0a7824 */ /* 0x000fe200078e00ff */
[----:B------:R-:W-:Y:S01]  /*0d40*/  PRMT R9, R6, 0x7632, R9 ;  /* 0x0000763206097816 */ /* 0x000fe20000000009 */
[----:B------:R-:W-:Y:S01]  /*0d50*/  FMUL R25, R25, R25 ;  /* 0x0000001919197220 */ /* 0x000fe20000400000 */
[----:B------:R-:W-:-:S02]  /*0d60*/  IMAD.U32 R8, R11, 0x10000, RZ ;  /* 0x000100000b087824 */ /* 0x000fc400078e00ff */
[----:B------:R-:W-:Y:S01]  /*0d70*/  FFMA R15, R10, R10, R15 ;  /* 0x0000000a0a0f7223 */ /* 0x000fe2000000000f */
[----:B------:R-:W-:Y:S01]  /*0d80*/  SHF.L.U32 R12, R12, 0x10, RZ ;  /* 0x000000100c0c7819 */ /* 0x000fe200000006ff */
[----:B------:R-:W-:Y:S01]  /*0d90*/  FFMA R25, R16, R16, R25 ;  /* 0x0000001010197223 */ /* 0x000fe20000000019 */
[----:B------:R-:W-:Y:S01]  /*0da0*/  PRMT R10, R9, 0x7632, R10 ;  /* 0x00007632090a7816 */ /* 0x000fe2000000000a */
[----:B------:R-:W-:Y:S01]  /*0db0*/  FFMA R14, R13, R13, R14 ;  /* 0x0000000d0d0e7223 */ /* 0x000fe2000000000e */
[----:B------:R-:W-:Y:S01]  /*0dc0*/  SHF.L.U32 R11, R6, 0x10, RZ ;  /* 0x00000010060b7819 */ /* 0x000fe200000006ff */
[----:B------:R-:W-:Y:S01]  /*0dd0*/  FFMA R15, R8, R8, R15 ;  /* 0x00000008080f7223 */ /* 0x000fe2000000000f */
[----:B------:R-:W-:Y:S01]  /*0de0*/  IMAD.U32 R6, R9, 0x10000, RZ ;  /* 0x0001000009067824 */ /* 0x000fe200078e00ff */
[----:B------:R-:W-:Y:S01]  /*0df0*/  SHF.L.U32 R10, R10, 0x10, RZ ;  /* 0x000000100a0a7819 */ /* 0x000fe200000006ff */
[----:B------:R-:W-:Y:S01]  /*0e00*/  FFMA R25, R12, R12, R25 ;  /* 0x0000000c0c197223 */ /* 0x000fe20000000019 */
[----:B------:R-:W-:Y:S01]  /*0e10*/  PRMT R8, R7, 0x7632, R8 ;  /* 0x0000763207087816 */ /* 0x000fe20000000008 */
        /* <DEDUP_REMOVED lines=8> */
[----:B------:R-:W-:Y:S01]  /*0ea0*/  LDS R12, [UR6] ;  /* 0x00000006ff0c7984 */ /* 0x000fe20008000800 */
[----:B------:R-:W-:Y:S01]  /*0eb0*/  FFMA R25, R8, R8, R25 ;  /* 0x0000000808197223 */ /* 0x000fe20000000019 */
[----:B------:R-:W-:Y:S01]  /*0ec0*/  MOV R17, RZ ;  /* 0x000000ff00117202 */ /* 0x000fe20000000f00 */
[----:B------:R-:W-:Y:S01]  /*0ed0*/  FADD R18, R18, R15 ;  /* 0x0000000f12127221 */ /* 0x000fe20000000000 */
[----:B------:R-:W-:-:S03]  /*0ee0*/  SHF.R.U64 R13, R44, 0x1, RZ ;  /* 0x000000012c0d7819 */ /* 0x000fc600000012ff */
[----:B------:R-:W-:Y:S01]  /*0ef0*/  FADD R18, R25, R18 ;  /* 0x0000001219127221 */ /* 0x000fe20000000000 */
[----:B------:R-:W-:-:S04]  /*0f00*/  LEA R40, R13, UR11, 0x1 ;  /* 0x0000000b0d287c11 */ /* 0x000fc8000f8e08ff */
[----:B------:R-:W-:-:S05]  /*0f10*/  FSEL R18, R18, RZ, !P0 ;  /* 0x000000ff12127208 */ /* 0x000fca0004000000 */
[----:B------:R-:W0:Y:S02]  /*0f20*/  SHFL.BFLY PT, R7, R18, 0x10, 0x1f ;  /* 0x0e001f0012077f89 */ /* 0x000e2400000e0000 */
[----:B0-----:R-:W-:-:S05]  /*0f30*/  FADD R7, R18, R7 ;  /* 0x0000000712077221 */ /* 0x001fca0000000000 */
[----:B------:R-:W0:Y:S02]  /*0f40*/  SHFL.BFLY PT, R6, R7, 0x8, 0x1f ;  /* 0x0d001f0007067f89 */ /* 0x000e2400000e0000 */
[----:B0-----:R-:W-:-:S05]  /*0f50*/  FADD R6, R7, R6 ;  /* 0x0000000607067221 */ /* 0x001fca0000000000 */
[----:B------:R-:W0:Y:S02]  /*0f60*/  SHFL.BFLY PT, R9, R6, 0x4, 0x1f ;  /* 0x0c801f0006097f89 */ /* 0x000e2400000e0000 */
[----:B0-----:R-:W-:-:S05]  /*0f70*/  FADD R9, R6, R9 ;  /* 0x0000000906097221 */ /* 0x001fca0000000000 */
[----:B------:R-:W0:Y:S02]  /*0f80*/  SHFL.BFLY PT, R8, R9, 0x2, 0x1f ;  /* 0x0c401f0009087f89 */ /* 0x000e2400000e0000 */
[----:B0-----:R-:W-:-:S05]  /*0f90*/  FADD R8, R9, R8 ;  /* 0x0000000809087221 */ /* 0x001fca0000000000 */
[----:B------:R-:W0:Y:S02]  /*0fa0*/  SHFL.BFLY PT, R11, R8, 0x1, 0x1f ;  /* 0x0c201f00080b7f89 */ /* 0x000e2400000e0000 */
[----:B0-----:R-:W-:Y:S01]  /*0fb0*/  FADD R14, R8, R11 ;  /* 0x0000000b080e7221 */ /* 0x001fe20000000000 */
[----:B------:R-:W-:Y:S06]  /*0fc0*/  BAR.SYNC.DEFER_BLOCKING 0x0 ;  /* 0x0000000000007b1d */ /* 0x000fec0000010000 */
[----:B------:R0:W-:Y:S02]  /*0fd0*/  @!P3 STS [R3], R14 ;  /* 0x0000000e0300b388 */ /* 0x0001e40000000800 */
[----:B------:R-:W-:Y:S01]  /*0fe0*/  BAR.SYNC.DEFER_BLOCKING 0x0 ;  /* 0x0000000000007b1d */ /* 0x000fe20000010000 */
[----:B0-----:R-:W-:-:S05]  /*0ff0*/  PRMT R14, RZ, 0x7610, R14 ;  /* 0x00007610ff0e7816 */ /* 0x001fca000000000e */
[----:B------:R-:W0:Y:S04]  /*1000*/  @!P2 LDS R5, [R0+UR6] ;  /* 0x000000060005a984 */ /* 0x000e280008000800 */
[----:B0-----:R-:W0:Y:S02]  /*1010*/  SHFL.BFLY PT, R6, R5, 0x4, 0x1f ;  /* 0x0c801f0005067f89 */ /* 0x001e2400000e0000 */
[----:B0-----:R-:W-:Y:S01]  /*1020*/  FADD R10, R5, R6 ;  /* 0x00000006050a7221 */ /* 0x001fe20000000000 */
[C---:B------:R-:W-:Y:S02]  /*1030*/  LOP3.LUT R6, R45.reuse, 0x200, RZ, 0xfc, !PT ;  /* 0x000002002d067812 */ /* 0x040fe400078efcff */
[----:B------:R-:W-:Y:S02]  /*1040*/  LOP3.LUT R5, R45, 0x100, RZ, 0xfc, !PT ;  /* 0x000001002d057812 */ /* 0x000fe400078efcff */
[----:B------:R-:W0:Y:S02]  /*1050*/  SHFL.BFLY PT, R7, R10, 0x2, 0x1f ;  /* 0x0c401f000a077f89 */ /* 0x000e2400000e0000 */
[----:B------:R-:W-:-:S04]  /*1060*/  LOP3.LUT R5, R5, 0x180, RZ, 0xc0, !PT ;  /* 0x0000018005057812 */ /* 0x000fc800078ec0ff */
[----:B------:R-:W-:Y:S01]  /*1070*/  LOP3.LUT R5, R5, 0x7e, R2, 0xf8, !PT ;  /* 0x0000007e05057812 */ /* 0x000fe200078ef802 */
[----:B0-----:R-:W-:Y:S01]  /*1080*/  FADD R9, R10, R7 ;  /* 0x000000070a097221 */ /* 0x001fe20000000000 */
[----:B------:R-:W-:-:S04]  /*1090*/  LOP3.LUT R7, R6, 0x280, RZ, 0xc0, !PT ;  /* 0x0000028006077812 */ /* 0x000fc800078ec0ff */
[----:B------:R-:W0:Y:S01]  /*10a0*/  SHFL.BFLY PT, R8, R9, 0x1, 0x1f ;  /* 0x0c201f0009087f89 */ /* 0x000e2200000e0000 */
[----:B------:R-:W-:-:S04]  /*10b0*/  LOP3.LUT R18, R7, 0x7e, R2, 0xf8, !PT ;  /* 0x0000007e07127812 */ /* 0x000fc800078ef802 */
[C---:B------:R-:W-:Y:S01]  /*10c0*/  IADD3 R16, PT, PT, R18.reuse, UR11, RZ ;  /* 0x0000000b12107c10 */ /* 0x040fe2000fffe0ff */
[----:B------:R-:W-:-:S04]  /*10d0*/  IMAD.WIDE.U32 R28, R18, 0x2, R34 ;  /* 0x00000002121c7825 */ /* 0x000fc800078e0022 */
[----:B------:R-:W-:-:S05]  /*10e0*/  IADD.64 R6, R16, -0x400 ;  /* 0xfffffc0010067835 */ /* 0x000fca00078e0200 */
[----:B------:R-:W-:Y:S01]  /*10f0*/  IADD3 R7, PT, PT, R6, 0x400, RZ ;  /* 0x0000040006077810 */ /* 0x000fe20007ffe0ff */
[----:B0-----:R-:W-:-:S04]  /*1100*/  FADD R3, R9, R8 ;  /* 0x0000000809037221 */ /* 0x001fc80000000000 */
[----:B------:R-:W-:Y:S01]  /*1110*/  IMAD.WIDE R8, R7, 0x2, R38 ;  /* 0x0000000207087825 */ /* 0x000fe200078e0226 */
[----:B------:R-:W-:Y:S02]  /*1120*/  IADD.64 R6, R40, -0x400 ;  /* 0xfffffc0028067835 */ /* 0x000fe400078e0200 */
[----:B------:R0:W-:Y:S01]  /*1130*/  @!P1 STS [R0+UR6], R3 ;  /* 0x0000000300009988 */ /* 0x0001e20008000806 */
[----:B------:R-:W-:Y:S01]  /*1140*/  BAR.SYNC.DEFER_BLOCKING 0x0 ;  /* 0x0000000000007b1d */ /* 0x000fe20000010000 */
[----:B------:R-:W-:Y:S01]  /*1150*/  IADD3 R32, PT, PT, R5, UR11, RZ ;  /* 0x0000000b05207c10 */ /* 0x000fe2000fffe0ff */
[----:B------:R-:W-:-:S04]  /*1160*/  MOV R33, RZ ;  /* 0x000000ff00217202 */ /* 0x000fc80000000f00 */
[----:B------:R-:W2:Y:S01]  /*1170*/  @!P0 LDG.E.EL.U16 R14, desc[UR12][R8.64] ;  /* 0x0000000c080e8981 */ /* 0x000ea2000c2e1500 */
[----:B------:R-:W-:-:S03]  /*1180*/  IADD3 R42, PT, PT, R42, UR11, RZ ;  /* 0x0000000b2a2a7c10 */ /* 0x000fc6000fffe0ff */
[----:B------:R-:W3:Y:S01]  /*1190*/  LDG.E.EL.U16 R7, desc[UR16][R28.64] ;  /* 0x000000101c077981 */ /* 0x000ee2000c2e1500 */
[----:B------:R-:W-:-:S03]  /*11a0*/  IADD.64 R22, R32, -0x400 ;  /* 0xfffffc0020167835 */ /* 0x000fc600078e0200 */
[----:B------:R-:W-:Y:S01]  /*11b0*/  IADD3 R11, PT, PT, R6, 0x400, RZ ;  /* 0x00000400060b7810 */ /* 0x000fe20007ffe0ff */
[----:B------:R-:W-:Y:S01]  /*11c0*/  MOV R43, RZ ;  /* 0x000000ff002b7202 */ /* 0x000fe20000000f00 */
[----:B------:R-:W-:Y:S01]  /*11d0*/  PRMT R46, RZ, 0x7610, R46 ;  /* 0x00007610ff2e7816 */ /* 0x000fe2000000002e */
[C---:B------:R-:W-:Y:S01]  /*11e0*/  IMAD.SHL.U32 R26, R13.reuse, 0x4, RZ ;  /* 0x000000040d1a7824 */ /* 0x040fe200078e00ff */
[----:B------:R-:W-:Y:S01]  /*11f0*/  SHF.L.U64.HI R27, R13, 0x2, RZ ;  /* 0x000000020d1b7819 */ /* 0x000fe200000102ff */
[----:B------:R-:W-:Y:S01]  /*1200*/  IMAD.WIDE R10, R11, 0x2, R38 ;  /* 0x000000020b0a7825 */ /* 0x000fe200078e0226 */
[----:B------:R-:W-:Y:S01]  /*1210*/  SHF.R.U32.HI R30, RZ, 0x1, R2 ;  /* 0x00000001ff1e7819 */ /* 0x000fe20000011602 */
[----:B------:R-:W-:-:S03]  /*1220*/  IADD.64 R20, R42, -0x400 ;  /* 0xfffffc002a147835 */ /* 0x000fc600078e0200 */
[----:B------:R-:W-:Y:S02]  /*1230*/  IADD3 R23, PT, PT, R22, 0x400, RZ ;  /* 0x0000040016177810 */ /* 0x000fe40007ffe0ff */
[----:B------:R-:W-:Y:S01]  /*1240*/  SGXT.U32 R30, R30, 0x7 ;  /* 0x000000071e1e781a */ /* 0x000fe20000000000 */
[----:B------:R-:W-:Y:S02]  /*1250*/  IADD.64 R36, R26, R34 ;  /* 0x000000221a247235 */ /* 0x000fe400078e0200 */
[----:B------:R1:W4:Y:S01]  /*1260*/  @!P0 LDG.E.EL.U16 R46, desc[UR16][R10.64] ;  /* 0x000000100a2e8981 */ /* 0x000322000c2e1500 */
[----:B------:R-:W-:Y:S01]  /*1270*/  PRMT R6, RZ, 0x7610, R6 ;  /* 0x00007610ff067816 */ /* 0x000fe20000000006 */
[----:B------:R-:W-:Y:S01]  /*1280*/  IMAD.WIDE R24, R23, 0x2, R38 ;  /* 0x0000000217187825 */ /* 0x000fe200078e0226 */
[----:B------:R-:W-:Y:S01]  /*1290*/  IADD3 R21, PT, PT, R20, 0x400, RZ ;  /* 0x0000040014157810 */ /* 0x000fe20007ffe0ff */
[----:B------:R-:W-:Y:S01]  /*12a0*/  USHF.R.U32 UR14, UR5, 0x4, URZ ;  /* 0x00000004050e7899 */ /* 0x000fe200080016ff */
[----:B------:R-:W-:-:S03]  /*12b0*/  UMOV UR15, 0x140 ;  /* 0x00000140000f7882 */ /* 0x000fc60000000000 */
[----:B------:R-:W-:-:S04]  /*12c0*/  ULOP3.LUT UR15, UR15, 0xf, UR14, 0xf8, !UPT ;  /* 0x0000000f0f0f7892 */ /* 0x000fc8000f8ef80e */
[----:B------:R-:W-:Y:S01]  /*12d0*/  USHF.L.U32 UR15, UR15, 0x14, URZ ;  /* 0x000000140f0f7899 */ /* 0x000fe200080006ff */
[----:B------:R-:W-:Y:S01]  /*12e0*/  UMOV UR14, URZ ;  /* 0x000000ff000e7c82 */ /* 0x000fe20008000000 */
[----:B------:R-:W5:Y:S01]  /*12f0*/  LDG.E.EL.U16 R47, desc[UR16][R36.64] ;  /* 0x00000010242f7981 */ /* 0x000f62000c2e1500 */
[----:B------:R-:W-:Y:S01]  /*1300*/  IMAD.WIDE.U32 R22, R30, 0x4, R34 ;  /* 0x000000041e167825 */ /* 0x000fe200078e0022 */
[----:B------:R-:W-:Y:S02]  /*1310*/  PRMT R13, RZ, 0x7610, R13 ;  /* 0x00007610ff0d7816 */ /* 0x000fe4000000000d */
[----:B------:R0:W5:Y:S01]  /*1320*/  @!P0 LDG.E.EL.U16 R6, desc[UR12][R24.64] ;  /* 0x0000000c18068981 */ /* 0x000162000c2e1500 */
[----:B-1----:R-:W-:Y:S02]  /*1330*/  IADD.64 R10, R32, -0x400 ;  /* 0xfffffc00200a7835 */ /* 0x002fe400078e0200 */
[----:B------:R-:W-:Y:S01]  /*1340*/  IMAD.WIDE.U32 R34, R5, 0x2, R34 ;  /* 0x0000000205227825 */ /* 0x000fe200078e0022 */
[----:B------:R-:W-:-:S02]  /*1350*/  IADD.64 R8, R42, -0x400 ;  /* 0xfffffc002a087835 */ /* 0x000fc400078e0200 */
[----:B------:R-:W-:Y:S01]  /*1360*/  USHF.R.U32 UR20, UR5, 0x4, URZ ;  /* 0x0000000405147899 */ /* 0x000fe200080016ff */
[----:B------:R-:W-:-:S03]  /*1370*/  UMOV UR21, 0x140 ;  /* 0x0000014000157882 */ /* 0x000fc60000000000 */
[----:B------:R-:W-:-:S04]  /*1380*/  ULOP3.LUT UR21, UR21, 0xf, UR20, 0xf8, !UPT ;  /* 0x0000000f15157892 */ /* 0x000fc8000f8ef814 */
[----:B------:R-:W-:Y:S01]  /*1390*/  USHF.L.U32 UR21, UR21, 0x14, URZ ;  /* 0x0000001415157899 */ /* 0x000fe200080006ff */
[----:B------:R-:W-:Y:S01]  /*13a0*/  UMOV UR20, URZ ;  /* 0x000000ff00147c82 */ /* 0x000fe20008000000 */
[----:B------:R-:W-:Y:S01]  /*13b0*/  IMAD.WIDE R20, R21, 0x2, R38 ;  /* 0x0000000215147825 */ /* 0x000fe200078e0226 */
[----:B------:R-:W5:Y:S01]  /*13c0*/  LDG.E.EL.U16 R48, desc[UR16][R34.64] ;  /* 0x0000001022307981 */ /* 0x000f62000c2e1500 */
[----:B0-----:R-:W-:Y:S01]  /*13d0*/  IADD3 R0, PT, PT, R10, 0x401, RZ ;  /* 0x000004010a007810 */ /* 0x001fe20007ffe0ff */
[----:B------:R-:W-:Y:S01]  /*13e0*/  USHF.R.U32 UR12, UR5, 0x4, URZ ;  /* 0x00000004050c7899 */ /* 0x000fe200080016ff */
[----:B------:R-:W-:-:S03]  /*13f0*/  UMOV UR13, 0x140 ;  /* 0x00000140000d7882 */ /* 0x000fc60000000000 */
[----:B------:R-:W-:-:S04]  /*1400*/  ULOP3.LUT UR13, UR13, 0xf, UR12, 0xf8, !UPT ;  /* 0x0000000f0d0d7892 */ /* 0x000fc8000f8ef80c */
[----:B------:R-:W-:Y:S01]  /*1410*/  USHF.L.U32 UR13, UR13, 0x14, URZ ;  /* 0x000000140d0d7899 */ /* 0x000fe200080006ff */
[----:B------:R-:W-:Y:S01]  /*1420*/  UMOV UR12, URZ ;  /* 0x000000ff000c7c82 */ /* 0x000fe20008000000 */
[----:B------:R-:W-:Y:S01]  /*1430*/  IADD3 R15, PT, PT, R8, 0x401, RZ ;  /* 0x00000401080f7810 */ /* 0x000fe20007ffe0ff */
[----:B------:R0:W5:Y:S01]  /*1440*/  @!P0 LDG.E.EL.U16 R13, desc[UR14][R20.64] ;  /* 0x0000000e140d8981 */ /* 0x000162000c2e1500 */
[----:B------:R-:W-:Y:S01]  /*1450*/  PRMT R3, RZ, 0x7610, R3 ;  /* 0x00007610ff037816 */ /* 0x000fe20000000003 */
[----:B------:R-:W-:Y:S01]  /*1460*/  USHF.R.U32 UR22, UR5, 0x4, URZ ;  /* 0x0000000405167899 */ /* 0x000fe200080016ff */
[----:B------:R-:W-:-:S03]  /*1470*/  UMOV UR23, 0x140 ;  /* 0x0000014000177882 */ /* 0x000fc60000000000 */
[----:B------:R-:W-:-:S04]  /*1480*/  ULOP3.LUT UR23, UR23, 0xf, UR22, 0xf8, !UPT ;  /* 0x0000000f17177892 */ /* 0x000fc8000f8ef816 */
[----:B------:R-:W-:Y:S01]  /*1490*/  USHF.L.U32 UR23, UR23, 0x14, URZ ;  /* 0x0000001417177899 */ /* 0x000fe200080006ff */
[----:B------:R-:W-:Y:S01]  /*14a0*/  UMOV UR22, URZ ;  /* 0x000000ff00167c82 */ /* 0x000fe20008000000 */
[----:B------:R-:W-:Y:S01]  /*14b0*/  PRMT R9, RZ, 0x7610, R9 ;  /* 0x00007610ff097816 */ /* 0x000fe20000000009 */
[--C-:B------:R-:W-:Y:S01]  /*14c0*/  IMAD.WIDE R24, R15, 0x2, R38.reuse ;  /* 0x000000020f187825 */ /* 0x100fe200078e0226 */
[----:B------:R-:W5:Y:S04]  /*14d0*/  LDG.E.EL.U16 R50, desc[UR16][R22.64] ;  /* 0x0000001016327981 */ /* 0x000f68000c2e1500 */
[----:B------:R1:W5:Y:S01]  /*14e0*/  @!P0 LDG.E.EL.U16 R9, desc[UR20][R24.64] ;  /* 0x0000001418098981 */ /* 0x000362000c2e1500 */
[----:B0-----:R-:W-:-:S03]  /*14f0*/  IMAD.WIDE R20, R0, 0x2, R38 ;  /* 0x0000000200147825 */ /* 0x001fc600078e0226 */
[----:B------:R-:W5:Y:S04]  /*1500*/  LDG.E.EL.U16 R52, desc[UR22][R34.64+0x2] ;  /* 0x0000021622347981 */ /* 0x000f68000c2e1500 */
[----:B------:R0:W5:Y:S01]  /*1510*/  @!P0 LDG.E.EL.U16 R3, desc[UR12][R20.64] ;  /* 0x0000000c14038981 */ /* 0x000162000c2e1500 */
[----:B-1----:R-:W1:Y:S03]  /*1520*/  LDC.64 R24, c[0x0][0x380] ;  /* 0x0000e000ff187b82 */ /* 0x002e660000000a00 */
[----:B------:R-:W5:Y:S04]  /*1530*/  LDG.E.EL.U16 R51, desc[UR22][R22.64+0x2] ;  /* 0x0000021616337981 */ /* 0x000f68000c2e1500 */
[----:B------:R-:W1:Y:S01]  /*1540*/  LDS R31, [UR6] ;  /* 0x00000006ff1f7984 */ /* 0x000e620008000800 */
[----:B0-----:R-:W-:-:S03]  /*1550*/  IADD.64 R20, R16, -0x400 ;  /* 0xfffffc0010147835 */ /* 0x001fc600078e0200 */
[----:B------:R-:W-:Y:S01]  /*1560*/  IADD3 R11, PT, PT, R10, 0x400, RZ ;  /* 0x000004000a0b7810 */ /* 0x000fe20007ffe0ff */
[----:B------:R-:W-:Y:S01]  /*1570*/  USHF.R.U32 UR18, UR5, 0x4, URZ ;  /* 0x0000000405127899 */ /* 0x000fe200080016ff */
[----:B------:R-:W-:-:S03]  /*1580*/  UMOV UR19, 0x140 ;  /* 0x0000014000137882 */ /* 0x000fc60000000000 */
[----:B------:R-:W-:-:S04]  /*1590*/  ULOP3.LUT UR19, UR19, 0xf, UR18, 0xf8, !UPT ;  /* 0x0000000f13137892 */ /* 0x000fc8000f8ef812 */
[----:B------:R-:W-:Y:S01]  /*15a0*/  USHF.L.U32 UR19, UR19, 0x14, URZ ;  /* 0x0000001413137899 */ /* 0x000fe200080006ff */
[----:B------:R-:W-:Y:S01]  /*15b0*/  UMOV UR18, URZ ;  /* 0x000000ff00127c82 */ /* 0x000fe20008000000 */
[----:B------:R-:W-:Y:S01]  /*15c0*/  MOV R54, 0x394ccccd ;  /* 0x394ccccd00367802 */ /* 0x000fe20000000f00 */
[C---:B------:R-:W-:Y:S02]  /*15d0*/  IADD3 R19, PT, PT, R20.reuse, 0x401, RZ ;  /* 0x0000040114137810 */ /* 0x040fe40007ffe0ff */
[----:B------:R-:W-:Y:S02]  /*15e0*/  PRMT R55, RZ, 0x7610, R55 ;  /* 0x00007610ff377816 */ /* 0x000fe40000000037 */
[----:B------:R-:W-:Y:S02]  /*15f0*/  PRMT R56, RZ, 0x7610, R56 ;  /* 0x00007610ff387816 */ /* 0x000fe40000000038 */
[----:B------:R-:W-:Y:S01]  /*1600*/  IADD3 R17, PT, PT, R20, 0x400, RZ ;  /* 0x0000040014117810 */ /* 0x000fe20007ffe0ff */
[----:B------:R-:W-:-:S04]  /*1610*/  IMAD.WIDE R58, R19, 0x2, R38 ;  /* 0x00000002133a7825 */ /* 0x000fc800078e0226 */
[----:B-1----:R-:W-:Y:S01]  /*1620*/  IMAD.WIDE R10, R11, 0x2, R24 ;  /* 0x000000020b0a7825 */ /* 0x002fe200078e0218 */
[----:B------:R-:W-:Y:S01]  /*1630*/  PRMT R33, RZ, 0x7610, R33 ;  /* 0x00007610ff217816 */ /* 0x000fe20000000021 */
[----:B------:R0:W5:Y:S02]  /*1640*/  @!P0 LDG.E.EL.U16 R56, desc[UR12][R58.64] ;  /* 0x0000000c3a388981 */ /* 0x000164000c2e1500 */
[----:B------:R-:W-:Y:S02]  /*1650*/  IMAD.WIDE R20, R17, 0x2, R24 ;  /* 0x0000000211147825 */ /* 0x000fe400078e0218 */
[----:B------:R1:W5:Y:S04]  /*1660*/  @!P0 LDG.E.EL.U16 R55, desc[UR18][R10.64] ;  /* 0x000000120a378981 */ /* 0x000368000c2e1500 */
[----:B------:R1:W5:Y:S01]  /*1670*/  @!P0 LDG.E.EL.U16 R33, desc[UR18][R20.64] ;  /* 0x0000001214218981 */ /* 0x000362000c2e1500 */
[----:B0-----:R-:W0:Y:S01]  /*1680*/  LDC.64 R58, c[0x0][0x390] ;  /* 0x0000e400ff3a7b82 */ /* 0x001e220000000a00 */
[----:B------:R-:W-:-:S02]  /*1690*/  SHF.L.U32 R49, R2, 0x1, RZ ;  /* 0x0000000102317819 */ /* 0x000fc400000006ff */
[----:B------:R-:W5:Y:S01]  /*16a0*/  LDG.E.EL.U16 R17, desc[UR22][R28.64+0x2] ;  /* 0x000002161c117981 */ /* 0x000f62000c2e1500 */
[----:B-1----:R-:W-:-:S04]  /*16b0*/  IMAD.WIDE R10, R0, 0x2, R24 ;  /* 0x00000002000a7825 */ /* 0x002fc800078e0218 */
[----:B------:R-:W1:Y:S01]  /*16c0*/  LDC.64 R20, c[0x0][0x3a0] ;  /* 0x0000e800ff147b82 */ /* 0x000e620000000a00 */
[----:B------:R-:W-:-:S04]  /*16d0*/  FFMA R31, R31, R54, 9.9999999747524270788e-07 ;  /* 0x358637bd1f1f7423 */ /* 0x000fc80000000036 */
[----:B------:R-:W0:Y:S01]  /*16e0*/  MUFU.RSQ R0, R31 ;  /* 0x0000001f00007308 */ /* 0x000e220000001400 */
[----:B------:R-:W-:Y:S01]  /*16f0*/  LOP3.LUT R49, R49, 0xfe, RZ, 0xc0, !PT ;  /* 0x000000fe31317812 */ /* 0x000fe200078ec0ff */
[----:B------:R-:W-:Y:S01]  /*1700*/  MOV R54, UR4 ;  /* 0x0000000400367c02 */ /* 0x000fe20008000f00 */
[----:B------:R-:W-:Y:S01]  /*1710*/  USHF.R.U32 UR24, UR5, 0x4, URZ ;  /* 0x0000000405187899 */ /* 0x000fe200080016ff */
[----:B------:R-:W-:-:S03]  /*1720*/  UMOV UR25, 0x140 ;  /* 0x0000014000197882 */ /* 0x000fc60000000000 */
[----:B------:R-:W-:-:S04]  /*1730*/  ULOP3.LUT UR25, UR25, 0xf, UR24, 0xf8, !UPT ;  /* 0x0000000f19197892 */ /* 0x000fc8000f8ef818 */
[----:B------:R-:W-:Y:S01]  /*1740*/  USHF.L.U32 UR25, UR25, 0x14, URZ ;  /* 0x0000001419197899 */ /* 0x000fe200080006ff */
[----:B------:R-:W-:Y:S01]  /*1750*/  UMOV UR24, URZ ;  /* 0x000000ff00187c82 */ /* 0x000fe20008000000 */
[----:B------:R-:W-:Y:S01]  /*1760*/  PRMT R43, RZ, 0x7610, R43 ;  /* 0x00007610ff2b7816 */ /* 0x000fe2000000002b */
[----:B------:R-:W-:Y:S01]  /*1770*/  IMAD R49, R54, 0x100, R49 ;  /* 0x0000010036317824 */ /* 0x000fe200078e0231 */
[----:B0-----:R-:W-:-:S03]  /*1780*/  R2UR UR7, R0 ;  /* 0x00000000000772ca */ /* 0x001fc600000e0000 */
[----:B------:R-:W-:Y:S02]  /*1790*/  IMAD.WIDE R58, R49, 0x4, R58 ;  /* 0x00000004313a7825 */ /* 0x000fe400078e023a */
[----:B------:R0:W5:Y:S01]  /*17a0*/  @!P0 LDG.E.EL.U16 R43, desc[UR24][R10.64] ;  /* 0x000000180a2b8981 */ /* 0x000162000c2e1500 */
[----:B------:R-:W-:Y:S01]  /*17b0*/  PRMT R0, RZ, 0x7610, R0 ;  /* 0x00007610ff007816 */ /* 0x000fe20000000000 */
[----:B------:R-:W-:Y:S01]  /*17c0*/  USHF.R.U32 UR18, UR5, 0x4, URZ ;  /* 0x0000000405127899 */ /* 0x000fe200080016ff */
[----:B------:R-:W-:-:S03]  /*17d0*/  UMOV UR19, 0x140 ;  /* 0x0000014000137882 */ /* 0x000fc60000000000 */
[----:B------:R-:W-:-:S04]  /*17e0*/  ULOP3.LUT UR19, UR19, 0xf, UR18, 0xf8, !UPT ;  /* 0x0000000f13137892 */ /* 0x000fc8000f8ef812 */
[----:B------:R-:W-:Y:S01]  /*17f0*/  USHF.L.U32 UR19, UR19, 0x14, URZ ;  /* 0x0000001413137899 */ /* 0x000fe200080006ff */
[----:B------:R-:W-:Y:S01]  /*1800*/  UMOV UR18, URZ ;  /* 0x000000ff00127c82 */ /* 0x000fe20008000000 */
[----:B------:R-:W-:Y:S01]  /*1810*/  IADD3 R53, PT, PT, R8, 0x400, RZ ;  /* 0x0000040008357810 */ /* 0x000fe20007ffe0ff */
[----:B-1----:R-:W-:Y:S01]  /*1820*/  IMAD.WIDE.U32 R30, R30, 0x4, R20 ;  /* 0x000000041e1e7825 */ /* 0x002fe200078e0014 */
[----:B------:R-:W-:Y:S02]  /*1830*/  IADD.64 R26, R26, R20 ;  /* 0x000000141a1a7235 */ /* 0x000fe400078e0200 */
[----:B------:R-:W-:Y:S01]  /*1840*/  MOV R8, RZ ;  /* 0x000000ff00087202 */ /* 0x000fe20000000f00 */
[----:B0-----:R-:W-:Y:S01]  /*1850*/  IMAD.WIDE R10, R19, 0x2, R24 ;  /* 0x00000002130a7825 */ /* 0x001fe200078e0218 */
[----:B------:R-:W-:Y:S01]  /*1860*/  USHF.R.U32 UR12, UR5, 0x4, URZ ;  /* 0x00000004050c7899 */ /* 0x000fe200080016ff */
[----:B------:R-:W-:-:S03]  /*1870*/  UMOV UR13, 0x140 ;  /* 0x00000140000d7882 */ /* 0x000fc60000000000 */
[----:B------:R-:W-:-:S04]  /*1880*/  ULOP3.LUT UR13, UR13, 0xf, UR12, 0xf8, !UPT ;  /* 0x0000000f0d0d7892 */ /* 0x000fc8000f8ef80c */
[----:B------:R-:W-:Y:S01]  /*1890*/  USHF.L.U32 UR13, UR13, 0x14, URZ ;  /* 0x000000140d0d7899 */ /* 0x000fe200080006ff */
[----:B------:R-:W-:Y:S01]  /*18a0*/  UMOV UR12, URZ ;  /* 0x000000ff000c7c82 */ /* 0x000fe20008000000 */
[----:B------:R-:W5:Y:S01]  /*18b0*/  @!P0 LDG.E.EL R8, desc[UR16][R58.64+0x4] ;  /* 0x000004103a088981 */ /* 0x000f62000c2e1900 */
[----:B------:R-:W-:-:S03]  /*18c0*/  IMAD.WIDE.U32 R18, R18, 0x2, R20 ;  /* 0x0000000212127825 */ /* 0x000fc600078e0014 */
[----:B------:R0:W5:Y:S01]  /*18d0*/  @!P0 LDG.E.EL.U16 R0, desc[UR24][R10.64] ;  /* 0x000000180a008981 */ /* 0x000162000c2e1500 */
[----:B------:R-:W-:Y:S01]  /*18e0*/  IMAD.WIDE.U32 R20, R5, 0x2, R20 ;  /* 0x0000000205147825 */ /* 0x000fe200078e0014 */
[----:B------:R-:W-:-:S06]  /*18f0*/  MOV R5, RZ ;  /* 0x000000ff00057202 */ /* 0x000fcc0000000f00 */
[----:B------:R-:W5:Y:S01]  /*1900*/  @!P0 LDG.E.EL R5, desc[UR18][R58.64+0x4] ;  /* 0x000004123a058981 */ /* 0x000f62000c2e1900 */
[----:B0-----:R-:W-:-:S06]  /*1910*/  CS2R R10, SRZ ;  /* 0x00000000000a7805 */ /* 0x001fcc000001ff00 */
[----:B------:R-:W5:Y:S04]  /*1920*/  @!P0 LDG.E.EL R11, desc[UR12][R58.64] ;  /* 0x0000000c3a0b8981 */ /* 0x000f68000c2e1900 */
[----:B------:R-:W5:Y:S01]  /*1930*/  @!P0 LDG.E.EL R10, desc[UR12][R58.64] ;  /* 0x0000000c3a0a8981 */ /* 0x000f62000c2e1900 */
[----:B------:R-:W-:-:S03]  /*1940*/  IADD.64 R60, R40, -0x400 ;  /* 0xfffffc00283c7835 */ /* 0x000fc600078e0200 */
[----:B--2---:R-:W-:Y:S01]  /*1950*/  SHF.L.U32 R49, R14, 0x10, RZ ;  /* 0x000000100e317819 */ /* 0x004fe200000006ff */
[----:B---3--:R-:W-:-:S04]  /*1960*/  IMAD.U32 R14, R7, 0x10000, RZ ;  /* 0x00010000070e7824 */ /* 0x008fc800078e00ff */
[----:B------:R-:W-:Y:S01]  /*1970*/  FMUL R49, R49, UR7 ;  /* 0x0000000731317c20 */ /* 0x000fe20008400000 */
[----:B------:R-:W-:-:S03]  /*1980*/  MOV R7, RZ ;  /* 0x000000ff00077202 */ /* 0x000fc60000000f00 */
[----:B------:R-:W-:Y:S01]  /*1990*/  FMUL R49, R49, R14 ;  /* 0x0000000e31317220 */ /* 0x000fe20000400000 */
[----:B------:R-:W-:Y:S02]  /*19a0*/  MOV R14, RZ ;  /* 0x000000ff000e7202 */ /* 0x000fe40000000f00 */
[----:B------:R-:W2:Y:S04]  /*19b0*/  @!P0 LDG.E.EL R7, desc[UR18][R58.64+0x4] ;  /* 0x000004123a078981 */ /* 0x000ea8000c2e1900 */
[----:B------:R-:W3:Y:S01]  /*19c0*/  @!P0 LDG.E.EL R14, desc[UR8][R58.64] ;  /* 0x000000083a0e8981 */ /* 0x000ee2000c2e1900 */
[----:B----4-:R-:W-:Y:S01]  /*19d0*/  SHF.L.U32 R46, R46, 0x10, RZ ;  /* 0x000000102e2e7819 */ /* 0x010fe200000006ff */
[----:B-----5:R-:W-:-:S04]  /*19e0*/  IMAD.U32 R47, R47, 0x10000, RZ ;  /* 0x000100002f2f7824 */ /* 0x020fc800078e00ff */
[----:B------:R-:W-:Y:S01]  /*19f0*/  FMUL R46, R46, UR7 ;  /* 0x000000072e2e7c20 */ /* 0x000fe20008400000 */
[----:B------:R-:W-:-:S03]  /*1a00*/  IMAD.U32 R6, R6, 0x10000, RZ ;  /* 0x0001000006067824 */ /* 0x000fc600078e00ff */
[----:B------:R-:W-:Y:S01]  /*1a10*/  FMUL R54, R46, R47 ;  /* 0x0000002f2e367220 */ /* 0x000fe20000400000 */
[----:B------:R-:W-:Y:S01]  /*1a20*/  IADD3 R47, PT, PT, R60, 0x401, RZ ;  /* 0x000004013c2f7810 */ /* 0x000fe20007ffe0ff */
[----:B------:R-:W-:Y:S01]  /*1a30*/  FMUL R6, R6, UR7 ;  /* 0x0000000706067c20 */ /* 0x000fe20008400000 */
[----:B------:R-:W-:Y:S01]  /*1a40*/  IMAD.U32 R48, R48, 0x10000, RZ ;  /* 0x0001000030307824 */ /* 0x000fe200078e00ff */
[----:B------:R-:W-:Y:S02]  /*1a50*/  IADD3 R46, PT, PT, R60, 0x400, RZ ;  /* 0x000004003c2e7810 */ /* 0x000fe40007ffe0ff */
[----:B------:R-:W-:-:S04]  /*1a60*/  IMAD.WIDE R60, R47, 0x2, R38 ;  /* 0x000000022f3c7825 */ /* 0x000fc800078e0226 */
[----:B------:R-:W-:Y:S01]  /*1a70*/  FMUL R48, R6, R48 ;  /* 0x0000003006307220 */ /* 0x000fe20000400000 */
[----:B------:R-:W-:Y:S02]  /*1a80*/  PRMT R6, RZ, 0x7610, R6 ;  /* 0x00007610ff067816 */ /* 0x000fe40000000006 */
[----:B------:R-:W-:Y:S02]  /*1a90*/  SHF.L.U32 R13, R13, 0x10, RZ ;  /* 0x000000100d0d7819 */ /* 0x000fe400000006ff */
[----:B------:R-:W-:Y:S02]  /*1aa0*/  SHF.L.U32 R50, R50, 0x10, RZ ;  /* 0x0000001032327819 */ /* 0x000fe400000006ff */
[----:B------:R0:W4:Y:S01]  /*1ab0*/  @!P0 LDG.E.EL.U16 R6, desc[UR22][R60.64] ;  /* 0x000000163c068981 */ /* 0x000122000c2e1500 */
[----:B------:R-:W-:Y:S01]  /*1ac0*/  FMUL R13, R13, UR7 ;  /* 0x000000070d0d7c20 */ /* 0x000fe20008400000 */
[----:B------:R-:W-:Y:S01]  /*1ad0*/  SHF.L.U32 R9, R9, 0x10, RZ ;  /* 0x0000001009097819 */ /* 0x000fe200000006ff */
[----:B------:R-:W-:-:S02]  /*1ae0*/  IMAD.U32 R52, R52, 0x10000, RZ ;  /* 0x0001000034347824 */ /* 0x000fc400078e00ff */
[----:B------:R-:W-:Y:S02]  /*1af0*/  IMAD.U32 R3, R3, 0x10000, RZ ;  /* 0x0001000003037824 */ /* 0x000fe400078e00ff */
[----:B------:R-:W-:Y:S02]  /*1b00*/  FMUL R50, R13, R50 ;  /* 0x000000320d327220 */ /* 0x000fe40000400000 */
[----:B------:R-:W5:Y:S01]  /*1b10*/  LDG.E.EL.U16 R13, desc[UR22][R36.64+0x2] ;  /* 0x00000216240d7981 */ /* 0x000f62000c2e1500 */
[----:B------:R-:W-:Y:S01]  /*1b20*/  FMUL R3, R3, UR7 ;  /* 0x0000000703037c20 */ /* 0x000fe20008400000 */
[----:B------:R-:W-:Y:S01]  /*1b30*/  SHF.L.U32 R51, R51, 0x10, RZ ;  /* 0x0000001033337819 */ /* 0x000fe200000006ff */
[----:B------:R-:W-:Y:S02]  /*1b40*/  FMUL R9, R9, UR7 ;  /* 0x0000000709097c20 */ /* 0x000fe40008400000 */
[----:B------:R-:W-:Y:S01]  /*1b50*/  FMUL R52, R3, R52 ;  /* 0x0000003403347220 */ /* 0x000fe20000400000 */
[----:B------:R-:W-:Y:S01]  /*1b60*/  MOV R3, RZ ;  /* 0x000000ff00037202 */ /* 0x000fe20000000f00 */
[----:B------:R-:W-:Y:S01]  /*1b70*/  FMUL R51, R9, R51 ;  /* 0x0000003309337220 */ /* 0x000fe20000400000 */
[----:B------:R-:W-:-:S04]  /*1b80*/  MOV R9, RZ ;  /* 0x000000ff00097202 */ /* 0x000fc80000000f00 */
[----:B------:R-:W5:Y:S04]  /*1b90*/  @!P0 LDG.E.EL R3, desc[UR20][R58.64+0x4] ;  /* 0x000004143a038981 */ /* 0x000f68000c2e1900 */
[----:B------:R-:W5:Y:S01]  /*1ba0*/  @!P0 LDG.E.EL R9, desc[UR14][R58.64] ;  /* 0x0000000e3a098981 */ /* 0x000f62000c2e1900 */
[----:B------:R-:W-:-:S05]  /*1bb0*/  SHF.L.U32 R56, R56, 0x10, RZ ;  /* 0x0000001038387819 */ /* 0x000fca00000006ff */
[----:B------:R-:W-:Y:S01]  /*1bc0*/  FMUL R56, R56, UR7 ;  /* 0x0000000738387c20 */ /* 0x000fe20008400000 */
[----:B0-----:R-:W-:-:S04]  /*1bd0*/  IMAD.WIDE R60, R53, 0x2, R24 ;  /* 0x00000002353c7825 */ /* 0x001fc800078e0218 */
[----:B------:R-:W-:-:S04]  /*1be0*/  IMAD.U32 R17, R17, 0x10000, RZ ;  /* 0x0001000011117824 */ /* 0x000fc800078e00ff */
[----:B------:R-:W-:Y:S01]  /*1bf0*/  FMUL R17, R56, R17 ;  /* 0x0000001138117220 */ /* 0x000fe20000400000 */
[----:B------:R-:W-:Y:S01]  /*1c00*/  PRMT R56, RZ, 0x7610, R56 ;  /* 0x00007610ff387816 */ /* 0x000fe20000000038 */
[----:B------:R-:W-:Y:S01]  /*1c10*/  USHF.R.U32 UR8, UR5, 0x4, URZ ;  /* 0x0000000405087899 */ /* 0x000fe200080016ff */
[----:B------:R-:W-:-:S03]  /*1c20*/  UMOV UR9, 0x140 ;  /* 0x0000014000097882 */ /* 0x000fc60000000000 */
[----:B------:R-:W-:-:S04]  /*1c30*/  ULOP3.LUT UR9, UR9, 0xf, UR8, 0xf8, !UPT ;  /* 0x0000000f09097892 */ /* 0x000fc8000f8ef808 */
[----:B------:R-:W-:Y:S01]  /*1c40*/  USHF.L.U32 UR9, UR9, 0x14, URZ ;  /* 0x0000001409097899 */ /* 0x000fe200080006ff */
[----:B------:R-:W-:Y:S01]  /*1c50*/  UMOV UR8, URZ ;  /* 0x000000ff00087c82 */ /* 0x000fe20008000000 */
[----:B------:R-:W-:Y:S01]  /*1c60*/  PRMT R41, RZ, 0x7610, R41 ;  /* 0x00007610ff297816 */ /* 0x000fe20000000029 */
[----:B------:R0:W5:Y:S01]  /*1c70*/  @!P0 LDG.E.EL.U16 R56, desc[UR22][R60.64] ;  /* 0x000000163c388981 */ /* 0x000162000c2e1500 */
[----:B------:R-:W-:Y:S01]  /*1c80*/  USHF.R.U32 UR12, UR5, 0x4, URZ ;  /* 0x00000004050c7899 */ /* 0x000fe200080016ff */
[----:B------:R-:W-:-:S03]  /*1c90*/  UMOV UR13, 0x140 ;  /* 0x00000140000d7882 */ /* 0x000fc60000000000 */
[----:B------:R-:W-:-:S04]  /*1ca0*/  ULOP3.LUT UR13, UR13, 0xf, UR12, 0xf8, !UPT ;  /* 0x0000000f0d0d7892 */ /* 0x000fc8000f8ef80c */
[----:B------:R-:W-:Y:S01]  /*1cb0*/  USHF.L.U32 UR13, UR13, 0x14, URZ ;  /* 0x000000140d0d7899 */ /* 0x000fe200080006ff */
[----:B------:R-:W-:Y:S01]  /*1cc0*/  UMOV UR12, URZ ;  /* 0x000000ff000c7c82 */ /* 0x000fe20008000000 */
[----:B------:R-:W5:Y:S01]  /*1cd0*/  LDG.E.EL.U16 R53, desc[UR8][R26.64] ;  /* 0x000000081a357981 */ /* 0x000f62000c2e1500 */
[----:B0-----:R-:W-:Y:S01]  /*1ce0*/  IMAD.WIDE R60, R46, 0x2, R24 ;  /* 0x000000022e3c7825 */ /* 0x001fe200078e0218 */
[----:B------:R-:W-:-:S04]  /*1cf0*/  PRMT R46, RZ, 0x7610, R46 ;  /* 0x00007610ff2e7816 */ /* 0x000fc8000000002e */
[----:B------:R0:W5:Y:S02]  /*1d00*/  @!P0 LDG.E.EL.U16 R41, desc[UR8][R60.64] ;  /* 0x000000083c298981 */ /* 0x000164000c2e1500 */
[----:B0-----:R-:W-:-:S05]  /*1d10*/  IMAD.WIDE R60, R15, 0x2, R24 ;  /* 0x000000020f3c7825 */ /* 0x001fca00078e0218 */
[----:B------:R0:W5:Y:S02]  /*1d20*/  @!P0 LDG.E.EL.U16 R46, desc[UR8][R60.64] ;  /* 0x000000083c2e8981 */ /* 0x000164000c2e1500 */
[----:B0-----:R-:W-:-:S04]  /*1d30*/  IMAD.WIDE R60, R47, 0x2, R24 ;  /* 0x000000022f3c7825 */ /* 0x001fc800078e0218 */
[----:B------:R-:W-:Y:S01]  /*1d40*/  FMUL R47, R51, R8 ;  /* 0x00000008332f7220 */ /* 0x000fe20000400000 */
[----:B------:R-:W-:Y:S02]  /*1d50*/  FMUL R51, R52, R5 ;  /* 0x0000000534337220 */ /* 0x000fe40000400000 */
[----:B------:R-:W5:Y:S02]  /*1d60*/  LDG.E.EL.U16 R52, desc[UR12][R30.64+0x2] ;  /* 0x0000020c1e347981 */ /* 0x000f64000c2e1500 */
[----:B------:R-:W-:Y:S01]  /*1d70*/  FFMA R48, R48, R11, R51 ;  /* 0x0000000b30307223 */ /* 0x000fe20000000033 */
[----:B------:R-:W-:-:S05]  /*1d80*/  MOV R51, 0x394ccccd ;  /* 0x394ccccd00337802 */ /* 0x000fca0000000f00 */
[----:B------:R-:W-:Y:S02]  /*1d90*/  FFMA R12, R12, R51, 9.9999999747524270788e-07 ;  /* 0x358637bd0c0c7423 */ /* 0x000fe40000000033 */
[----:B------:R-:W5:Y:S04]  /*1da0*/  LDG.E.EL.U16 R51, desc[UR8][R18.64] ;  /* 0x0000000812337981 */ /* 0x000f68000c2e1500 */
[----:B------:R-:W0:Y:S01]  /*1db0*/  MUFU.RSQ R12, R12 ;  /* 0x0000000c000c7308 */ /* 0x000e220000001400 */
[----:B------:R-:W-:-:S06]  /*1dc0*/  PRMT R15, RZ, 0x7610, R15 ;  /* 0x00007610ff0f7816 */ /* 0x000fcc000000000f */
[----:B------:R-:W5:Y:S01]  /*1dd0*/  @!P0 LDG.E.EL.U16 R15, desc[UR12][R60.64] ;  /* 0x0000000c3c0f8981 */ /* 0x000f62000c2e1500 */
[----:B0-----:R-:W-:-:S03]  /*1de0*/  R2UR UR10, R12 ;  /* 0x000000000c0a72ca */ /* 0x001fc600000e0000 */
[----:B------:R-:W5:Y:S01]  /*1df0*/  LDG.E.EL.U16 R12, desc[UR12][R26.64+0x2] ;  /* 0x0000020c1a0c7981 */ /* 0x000f62000c2e1500 */
[----:B---3--:R-:W-:Y:S01]  /*1e00*/  FFMA R47, R50, R14, R47 ;  /* 0x0000000e322f7223 */ /* 0x008fe2000000002f */
[----:B--2---:R-:W-:Y:S02]  /*1e10*/  FMUL R50, R17, R7 ;  /* 0x0000000711327220 */ /* 0x004fe40000400000 */
[----:B------:R-:W2:Y:S02]  /*1e20*/  LDG.E.EL.U16 R17, desc[UR8][R30.64] ;  /* 0x000000081e117981 */ /* 0x000ea4000c2e1500 */
[----:B------:R-:W-:Y:S02]  /*1e30*/  FFMA R49, R49, R10, R50 ;  /* 0x0000000a31317223 */ /* 0x000fe40000000032 */
[----:B------:R-:W3:Y:S01]  /*1e40*/  LDG.E.EL.U16 R50, desc[UR8][R20.64] ;  /* 0x0000000814327981 */ /* 0x000ee2000c2e1500 */
[----:B----4-:R-:W-:-:S05]  /*1e50*/  SHF.L.U32 R6, R6, 0x10, RZ ;  /* 0x0000001006067819 */ /* 0x010fca00000006ff */
[----:B------:R-:W-:Y:S01]  /*1e60*/  FMUL R6, R6, UR7 ;  /* 0x0000000706067c20 */ /* 0x000fe20008400000 */
[----:B-----5:R-:W-:-:S04]  /*1e70*/  IMAD.U32 R13, R13, 0x10000, RZ ;  /* 0x000100000d0d7824 */ /* 0x020fc800078e00ff */
[----:B------:R-:W-:Y:S02]  /*1e80*/  FMUL R13, R6, R13 ;  /* 0x0000000d060d7220 */ /* 0x000fe40000400000 */
[----:B------:R-:W4:Y:S02]  /*1e90*/  LDG.E.EL.U16 R6, desc[UR12][R20.64+0x2] ;  /* 0x0000020c14067981 */ /* 0x000f24000c2e1500 */
[----:B------:R-:W-:-:S04]  /*1ea0*/  FMUL R13, R13, R3 ;  /* 0x000000030d0d7220 */ /* 0x000fc80000400000 */
[----:B------:R-:W-:Y:S02]  /*1eb0*/  FFMA R54, R54, R9, R13 ;  /* 0x0000000936367223 */ /* 0x000fe4000000000d */
[----:B------:R-:W5:Y:S01]  /*1ec0*/  LDG.E.EL.U16 R13, desc[UR12][R18.64+0x2] ;  /* 0x0000020c120d7981 */ /* 0x000f62000c2e1500 */
[----:B------:R-:W-:Y:S02]  /*1ed0*/  SHF.L.U32 R33, R33, 0x10, RZ ;  /* 0x0000001021217819 */ /* 0x000fe400000006ff */
[----:B------:R-:W-:Y:S02]  /*1ee0*/  SHF.L.U32 R55, R55, 0x10, RZ ;  /* 0x0000001037377819 */ /* 0x000fe400000006ff */
[----:B------:R-:W-:-:S03]  /*1ef0*/  F2FP.BF16.F32.PACK_AB R48, R48, R47 ;  /* 0x0000002f3030723e */ /* 0x000fc600000010ff */
[----:B------:R-:W-:Y:S01]  /*1f00*/  FMUL R55, R55, UR10 ;  /* 0x0000000a37377c20 */ /* 0x000fe20008400000 */
[----:B------:R-:W-:Y:S02]  /*1f10*/  F2FP.BF16.F32.PACK_AB R49, R54, R49 ;  /* 0x000000313631723e */ /* 0x000fe400000010ff */
[----:B------:R-:W-:-:S05]  /*1f20*/  SHF.L.U32 R56, R56, 0x10, RZ ;  /* 0x0000001038387819 */ /* 0x000fca00000006ff */
[----:B------:R-:W-:Y:S01]  /*1f30*/  FMUL R56, R56, UR10 ;  /* 0x0000000a38387c20 */ /* 0x000fe20008400000 */
[----:B------:R-:W-:Y:S02]  /*1f40*/  PRMT R54, R48, 0x7610, R54 ;  /* 0x0000761030367816 */ /* 0x000fe40000000036 */
[----:B------:R-:W-:Y:S01]  /*1f50*/  SHF.L.U32 R46, R46, 0x10, RZ ;  /* 0x000000102e2e7819 */ /* 0x000fe200000006ff */
[----:B------:R-:W-:Y:S02]  /*1f60*/  IMAD.U32 R52, R52, 0x10000, RZ ;  /* 0x0001000034347824 */ /* 0x000fe400078e00ff */
[----:B------:R-:W-:Y:S02]  /*1f70*/  IMAD.U32 R51, R51, 0x10000, RZ ;  /* 0x0001000033337824 */ /* 0x000fe400078e00ff */
[----:B------:R-:W-:Y:S01]  /*1f80*/  IMAD.U32 R43, R43, 0x10000, RZ ;  /* 0x000100002b2b7824 */ /* 0x000fe200078e00ff */
[----:B------:R-:W-:-:S03]  /*1f90*/  SHF.L.U32 R53, R53, 0x10, RZ ;  /* 0x0000001035357819 */ /* 0x000fc600000006ff */
[----:B------:R-:W-:Y:S01]  /*1fa0*/  FMUL R43, R43, UR10 ;  /* 0x0000000a2b2b7c20 */ /* 0x000fe20008400000 */
[----:B------:R-:W0:Y:S01]  /*1fb0*/  LDCU.64 UR8, c[0x0][0x358] ;  /* 0x00006b00ff0877ac */ /* 0x000e220008000a00 */
[----:B--2---:R-:W-:-:S04]  /*1fc0*/  IMAD.U32 R17, R17, 0x10000, RZ ;  /* 0x0001000011117824 */ /* 0x004fc800078e00ff */
[----:B------:R-:W-:Y:S01]  /*1fd0*/  FMUL R17, R56, R17 ;  /* 0x0000001138117220 */ /* 0x000fe20000400000 */
[----:B------:R-:W-:Y:S01]  /*1fe0*/  FMUL R56, R33, UR10 ;  /* 0x0000000a21387c20 */ /* 0x000fe20008400000 */
[----:B---3--:R-:W-:-:S03]  /*1ff0*/  IMAD.U32 R50, R50, 0x10000, RZ ;  /* 0x0001000032327824 */ /* 0x008fc600078e00ff */
[----:B------:R-:W-:Y:S01]  /*2000*/  FMUL R33, R56, R51 ;  /* 0x0000003338217220 */ /* 0x000fe20000400000 */
[----:B------:R-:W-:Y:S01]  /*2010*/  FMUL R51, R46, UR10 ;  /* 0x0000000a2e337c20 */ /* 0x000fe20008400000 */
[----:B------:R-:W-:Y:S01]  /*2020*/  FMUL R50, R55, R50 ;  /* 0x0000003237327220 */ /* 0x000fe20000400000 */
[----:B------:R-:W-:Y:S02]  /*2030*/  PRMT R55, R48, 0x7632, R55 ;  /* 0x0000763230377816 */ /* 0x000fe40000000037 */
[----:B------:R-:W-:Y:S01]  /*2040*/  FMUL R47, R52, R51 ;  /* 0x00000033342f7220 */ /* 0x000fe20000400000 */
[----:B------:R-:W-:Y:S01]  /*2050*/  LEA R51, R45, UR6, 0x1 ;  /* 0x000000062d337c11 */ /* 0x000fe2000f8e08ff */
[----:B------:R-:W-:Y:S01]  /*2060*/  BAR.SYNC.DEFER_BLOCKING 0x0 ;  /* 0x0000000000007b1d */ /* 0x000fe20000010000 */
[----:B------:R-:W-:Y:S02]  /*2070*/  LEA R52, R44, UR6, 0x1 ;  /* 0x000000062c347c11 */ /* 0x000fe4000f8e08ff */
[----:B------:R-:W-:-:S03]  /*2080*/  PRMT R56, R49, 0x7632, R56 ;  /* 0x0000763231387816 */ /* 0x000fc60000000038 */
[----:B------:R-:W1:Y:S01]  /*2090*/  S2R R46, SR_TID.X ;  /* 0x00000000002e7919 */ /* 0x000e620000002100 */
[----:B------:R4:W-:Y:S04]  /*20a0*/  STS.U16 [R51], R54 ;  /* 0x0000003633007388 */ /* 0x0009e80000000400 */
[----:B------:R-:W-:Y:S04]  /*20b0*/  STS.U16 [R51+0x200], R55 ;  /* 0x0002003733007388 */ /* 0x000fe80000000400 */
[----:B------:R2:W-:Y:S04]  /*20c0*/  STS.U16 [R51+0x400], R49 ;  /* 0x0004003133007388 */ /* 0x0005e80000000400 */
[----:B------:R3:W-:Y:S01]  /*20d0*/  STS.U16 [R52], R56 ;  /* 0x0000003834007388 */ /* 0x0007e20000000400 */
[----:B------:R-:W-:-:S02]  /*20e0*/  SHF.L.U32 R48, R41, 0x10, RZ ;  /* 0x0000001029307819 */ /* 0x000fc400000006ff */
[----:B------:R-:W-:Y:S01]  /*20f0*/  LEA R41, R4, UR6, 0x1 ;  /* 0x0000000604297c11 */ /* 0x000fe2000f8e08ff */
[----:B------:R-:W-:Y:S01]  /*2100*/  BAR.SYNC.DEFER_BLOCKING 0x0 ;  /* 0x0000000000007b1d */ /* 0x000fe20000010000 */
[----:B----4-:R-:W-:Y:S02]  /*2110*/  IMAD.U32 R54, R6, 0x10000, RZ ;  /* 0x0001000006367824 */ /* 0x010fe400078e00ff */
[----:B------:R-:W-:Y:S02]  /*2120*/  FMUL R48, R48, UR10 ;  /* 0x0000000a30307c20 */ /* 0x000fe40008400000 */
[----:B------:R-:W-:Y:S02]  /*2130*/  FMUL R54, R54, R43 ;  /* 0x0000002b36367220 */ /* 0x000fe40000400000 */
[----:B------:R-:W-:Y:S01]  /*2140*/  FMUL R6, R48, R53 ;  /* 0x0000003530067220 */ /* 0x000fe20000400000 */
[----:B-1----:R-:W-:Y:S01]  /*2150*/  SHF.L.U32 R53, R46, 0x2, RZ ;  /* 0x000000022e357819 */ /* 0x002fe200000006ff */
[----:B------:R-:W-:Y:S01]  /*2160*/  IMAD.U32 R43, R0, 0x10000, RZ ;  /* 0x00010000002b7824 */ /* 0x000fe200078e00ff */
[----:B--2---:R-:W1:Y:S01]  /*2170*/  LDC.64 R48, c[0x0][0x3a8] ;  /* 0x0000ea00ff307b82 */ /* 0x004e620000000a00 */
[----:B------:R-:W-:Y:S01]  /*2180*/  FMUL R8, R47, R8 ;  /* 0x000000082f087220 */ /* 0x000fe20000400000 */
[----:B------:R-:W-:Y:S01]  /*2190*/  UIMAD UR6, UR4, 0x1400, URZ ;  /* 0x00001400040678a4 */ /* 0x000fe2000f8e02ff */
[----:B------:R-:W0:Y:S01]  /*21a0*/  LDS.64 R44, [R41] ;  /* 0x00000000292c7984 */ /* 0x000e220000000a00 */
[----:B------:R-:W-:Y:S01]  /*21b0*/  SHF.L.U32 R47, R15, 0x10, RZ ;  /* 0x000000100f2f7819 */ /* 0x000fe200000006ff */
[----:B-----5:R-:W-:Y:S01]  /*21c0*/  IMAD.U32 R13, R13, 0x10000, RZ ;  /* 0x000100000d0d7824 */ /* 0x020fe200078e00ff */
[----:B------:R-:W-:Y:S01]  /*21d0*/  LOP3.LUT R15, R53, 0x3fc, RZ, 0xc0, !PT ;  /* 0x000003fc350f7812 */ /* 0x000fe200078ec0ff */
[----:B---3--:R-:W-:Y:S01]  /*21e0*/  FMUL R56, R43, UR10 ;  /* 0x0000000a2b387c20 */ /* 0x008fe20008400000 */
[----:B------:R-:W-:-:S03]  /*21f0*/  SHF.L.U32 R0, R12, 0x10, RZ ;  /* 0x000000100c007819 */ /* 0x000fc600000006ff */
[----:B------:R-:W-:Y:S01]  /*2200*/  FMUL R56, R13, R56 ;  /* 0x000000380d387220 */ /* 0x000fe20000400000 */
[----:B------:R-:W-:Y:S01]  /*2210*/  IADD3 R12, PT, PT, R15, UR6, RZ ;  /* 0x000000060f0c7c10 */ /* 0x000fe2000fffe0ff */
[----:B------:R-:W-:Y:S01]  /*2220*/  MOV R13, RZ ;  /* 0x000000ff000d7202 */ /* 0x000fe20000000f00 */
[----:B------:R-:W-:-:S04]  /*2230*/  FMUL R47, R47, UR10 ;  /* 0x0000000a2f2f7c20 */ /* 0x000fc80008400000 */
[----:B------:R-:W-:Y:S02]  /*2240*/  IADD.64 R12, R12, -0x400 ;  /* 0xfffffc000c0c7835 */ /* 0x000fe400078e0200 */
[----:B------:R-:W-:Y:S01]  /*2250*/  FMUL R0, R0, R47 ;  /* 0x0000002f00007220 */ /* 0x000fe20000400000 */
[----:B------:R-:W-:-:S03]  /*2260*/  FMUL R56, R56, R7 ;  /* 0x0000000738387220 */ /* 0x000fc60000400000 */
[----:B------:R-:W-:Y:S01]  /*2270*/  FMUL R3, R0, R3 ;  /* 0x0000000300037220 */ /* 0x000fe20000400000 */
[----:B------:R-:W-:Y:S01]  /*2280*/  IADD3 R13, PT, PT, R12, 0x400, RZ ;  /* 0x000004000c0d7810 */ /* 0x000fe20007ffe0ff */
[----:B------:R-:W-:Y:S02]  /*2290*/  FFMA R33, R33, R10, R56 ;  /* 0x0000000a21217223 */ /* 0x000fe40000000038 */
[----:B------:R-:W-:Y:S02]  /*22a0*/  FFMA R10, R6, R9, R3 ;  /* 0x00000009060a7223 */ /* 0x000fe40000000003 */
[----:B-1----:R-:W-:-:S04]  /*22b0*/  IMAD.WIDE R6, R13, 0x2, R48 ;  /* 0x000000020d067825 */ /* 0x002fc800078e0230 */
[----:B------:R-:W-:Y:S01]  /*22c0*/  FMUL R5, R54, R5 ;  /* 0x0000000536057220 */ /* 0x000fe20000400000 */
[----:B------:R-:W-:Y:S01]  /*22d0*/  FFMA R8, R17, R14, R8 ;  /* 0x0000000e11087223 */ /* 0x000fe20000000008 */
[----:B0-----:R0:W-:Y:S02]  /*22e0*/  @!P0 STG.E.64 desc[UR8][R6.64], R44 ;  /* 0x0000002c06008986 */ /* 0x0011e4000c101b08 */
[----:B------:R-:W-:Y:S01]  /*22f0*/  FFMA R5, R50, R11, R5 ;  /* 0x0000000b32057223 */ /* 0x000fe20000000005 */
[----:B------:R-:W-:Y:S01]  /*2300*/  F2FP.BF16.F32.PACK_AB R3, R10, R33 ;  /* 0x000000210a03723e */ /* 0x000fe200000010ff */
[----:B------:R-:W-:Y:S03]  /*2310*/  BAR.SYNC.DEFER_BLOCKING 0x0 ;  /* 0x0000000000007b1d */ /* 0x000fe60000010000 */
[----:B------:R-:W-:-:S04]  /*2320*/  F2FP.BF16.F32.PACK_AB R0, R5, R8 ;  /* 0x000000080500723e */ /* 0x000fc800000010ff */
[----:B------:R-:W-:Y:S01]  /*2330*/  PRMT R5, R0, 0x7632, R5 ;  /* 0x0000763200057816 */ /* 0x000fe20000000005 */
[----:B------:R-:W1:Y:S01]  /*2340*/  LDC.64 R8, c[0x0][0x3b0] ;  /* 0x0000ec00ff087b82 */ /* 0x000e620000000a00 */
[----:B0-----:R-:W-:Y:S01]  /*2350*/  PRMT R7, R3, 0x7632, R7 ;  /* 0x0000763203077816 */ /* 0x001fe20000000007 */
[----:B------:R-:W-:Y:S04]  /*2360*/  STS.U16 [R51], R0 ;  /* 0x0000000033007388 */ /* 0x000fe80000000400 */
[----:B------:R-:W-:Y:S04]  /*2370*/  STS.U16 [R51+0x200], R5 ;  /* 0x0002000533007388 */ /* 0x000fe80000000400 */
[----:B------:R-:W-:Y:S04]  /*2380*/  STS.U16 [R51+0x400], R3 ;  /* 0x0004000333007388 */ /* 0x000fe80000000400 */
[----:B------:R0:W-:Y:S01]  /*2390*/  STS.U16 [R52], R7 ;  /* 0x0000000734007388 */ /* 0x0001e20000000400 */
[----:B------:R-:W-:Y:S06]  /*23a0*/  BAR.SYNC.DEFER_BLOCKING 0x0 ;  /* 0x0000000000007b1d */ /* 0x000fec0000010000 */
[----:B------:R-:W2:Y:S01]  /*23b0*/  LDS.64 R60, [R41] ;  /* 0x00000000293c7984 */ /* 0x000ea20000000a00 */
[----:B------:R-:W-:Y:S01]  /*23c0*/  IADD3 R10, PT, PT, R42, 0x401, RZ ;  /* 0x000004012a0a7810 */ /* 0x000fe20007ffe0ff */
[----:B------:R-:W-:Y:S01]  /*23d0*/  USHF.R.U32 UR18, UR5, 0x4, URZ ;  /* 0x0000000405127899 */ /* 0x000fe200080016ff */
[----:B------:R-:W-:-:S03]  /*23e0*/  UMOV UR19, 0x140 ;  /* 0x0000014000137882 */ /* 0x000fc60000000000 */
[----:B------:R-:W-:-:S04]  /*23f0*/  ULOP3.LUT UR19, UR19, 0xf, UR18, 0xf8, !UPT ;  /* 0x0000000f13137892 */ /* 0x000fc8000f8ef812 */
[----:B------:R-:W-:Y:S01]  /*2400*/  USHF.L.U32 UR19, UR19, 0x14, URZ ;  /* 0x0000001413137899 */ /* 0x000fe200080006ff */
[----:B------:R-:W-:Y:S01]  /*2410*/  UMOV UR18, URZ ;  /* 0x000000ff00127c82 */ /* 0x000fe20008000000 */
[----:B-1----:R-:W-:Y:S01]  /*2420*/  IMAD.WIDE R14, R13, 0x2, R8 ;  /* 0x000000020d0e7825 */ /* 0x002fe200078e0208 */
[----:B------:R-:W-:Y:S01]  /*2430*/  PRMT R6, RZ, 0x7610, R6 ;  /* 0x00007610ff067816 */ /* 0x000fe20000000006 */
[----:B------:R-:W-:Y:S01]  /*2440*/  USHF.R.U32 UR16, UR5, 0x4, URZ ;  /* 0x0000000405107899 */ /* 0x000fe200080016ff */
[----:B------:R-:W-:-:S03]  /*2450*/  UMOV UR17, 0x140 ;  /* 0x0000014000117882 */ /* 0x000fc60000000000 */
[----:B------:R-:W-:-:S04]  /*2460*/  ULOP3.LUT UR17, UR17, 0xf, UR16, 0xf8, !UPT ;  /* 0x0000000f11117892 */ /* 0x000fc8000f8ef810 */
[----:B------:R-:W-:Y:S01]  /*2470*/  USHF.L.U32 UR17, UR17, 0x14, URZ ;  /* 0x0000001411117899 */ /* 0x000fe200080006ff */
[----:B------:R-:W-:Y:S01]  /*2480*/  UMOV UR16, URZ ;  /* 0x000000ff00107c82 */ /* 0x000fe20008000000 */
[----:B------:R-:W-:Y:S01]  /*2490*/  IMAD.WIDE R56, R10, 0x2, R38 ;  /* 0x000000020a387825 */ /* 0x000fe200078e0226 */
[----:B0-----:R-:W-:Y:S01]  /*24a0*/  IADD3 R7, PT, PT, R16, 0x401, RZ ;  /* 0x0000040110077810 */ /* 0x001fe20007ffe0ff */
[----:B------:R-:W-:Y:S01]  /*24b0*/  USHF.R.U32 UR12, UR5, 0x4, URZ ;  /* 0x00000004050c7899 */ /* 0x000fe200080016ff */
[----:B------:R-:W-:-:S03]  /*24c0*/  UMOV UR13, 0x140 ;  /* 0x00000140000d7882 */ /* 0x000fc60000000000 */
[----:B------:R-:W-:-:S04]  /*24d0*/  ULOP3.LUT UR13, UR13, 0xf, UR12, 0xf8, !UPT ;  /* 0x0000000f0d0d7892 */ /* 0x000fc8000f8ef80c */
[----:B------:R-:W-:Y:S01]  /*24e0*/  USHF.L.U32 UR13, UR13, 0x14, URZ ;  /* 0x000000140d0d7899 */ /* 0x000fe200080006ff */
[----:B------:R-:W-:Y:S01]  /*24f0*/  UMOV UR12, URZ ;  /* 0x000000ff000c7c82 */ /* 0x000fe20008000000 */
[----:B------:R-:W-:Y:S02]  /*2500*/  PRMT R0, RZ, 0x7610, R0 ;  /* 0x00007610ff007816 */ /* 0x000fe40000000000 */
[----:B------:R-:W-:Y:S02]  /*2510*/  IADD3 R13, PT, PT, R32, 0x401, RZ ;  /* 0x00000401200d7810 */ /* 0x000fe40007ffe0ff */
[----:B------:R-:W-:Y:S01]  /*2520*/  IADD3 R12, PT, PT, R40, 0x401, RZ ;  /* 0x00000401280c7810 */ /* 0x000fe20007ffe0ff */
[----:B------:R-:W-:Y:S01]  /*2530*/  IMAD.WIDE R44, R7, 0x2, R38 ;  /* 0x00000002072c7825 */ /* 0x000fe200078e0226 */
[----:B------:R-:W-:Y:S02]  /*2540*/  PRMT R5, RZ, 0x7610, R5 ;  /* 0x00007610ff057816 */ /* 0x000fe40000000005 */
[----:B------:R-:W-:Y:S01]  /*2550*/  PRMT R3, RZ, 0x7610, R3 ;  /* 0x00007610ff037816 */ /* 0x000fe20000000003 */
[--C-:B------:R-:W-:Y:S01]  /*2560*/  IMAD.WIDE R54, R13, 0x2, R38.reuse ;  /* 0x000000020d367825 */ /* 0x100fe200078e0226 */
[----:B--2---:R0:W-:Y:S04]  /*2570*/  @!P0 STG.E.64 desc[UR8][R14.64], R60 ;  /* 0x0000003c0e008986 */ /* 0x0041e8000c101b08 */
[----:B------:R1:W2:Y:S04]  /*2580*/  @!P0 LDG.E.EL.U16 R6, desc[UR18][R56.64] ;  /* 0x0000001238068981 */ /* 0x0002a8000c2e1500 */
[----:B------:R-:W3:Y:S04]  /*2590*/  LDG.E.EL.U16 R11, desc[UR16][R22.64+0x802] ;  /* 0x00080210160b7981 */ /* 0x000ee8000c2e1500 */
[----:B------:R4:W5:Y:S01]  /*25a0*/  @!P0 LDG.E.EL.U16 R0, desc[UR12][R44.64] ;  /* 0x0000000c2c008981 */ /* 0x000962000c2e1500 */
[----:B0-----:R-:W-:-:S03]  /*25b0*/  IMAD.WIDE R14, R12, 0x2, R38 ;  /* 0x000000020c0e7825 */ /* 0x001fc600078e0226 */
[----:B------:R0:W5:Y:S04]  /*25c0*/  @!P0 LDG.E.EL.U16 R5, desc[UR12][R54.64] ;  /* 0x0000000c36058981 */ /* 0x000168000c2e1500 */
[----:B------:R-:W5:Y:S04]  /*25d0*/  @!P0 LDG.E.EL.U16 R3, desc[UR16][R14.64] ;  /* 0x000000100e038981 */ /* 0x000f68000c2e1500 */
[----:B------:R-:W5:Y:S04]  /*25e0*/  LDG.E.EL.U16 R43, desc[UR16][R36.64+0x802] ;  /* 0x00080210242b7981 */ /* 0x000f68000c2e1500 */
[----:B------:R-:W5:Y:S01]  /*25f0*/  LDG.E.EL.U16 R14, desc[UR16][R28.64+0x802] ;  /* 0x000802101c0e7981 */ /* 0x000f62000c2e1500 */
[----:B------:R-:W-:Y:S01]  /*2600*/  IADD3 R42, PT, PT, R42, 0x400, RZ ;  /* 0x000004002a2a7810 */ /* 0x000fe20007ffe0ff */
[----:B------:R-:W-:Y:S01]  /*2610*/  USHF.R.U32 UR12, UR5, 0x4, URZ ;  /* 0x00000004050c7899 */ /* 0x000fe200080016ff */
[----:B------:R-:W-:-:S03]  /*2620*/  UMOV UR13, 0x140 ;  /* 0x00000140000d7882 */ /* 0x000fc60000000000 */
[----:B------:R-:W-:-:S04]  /*2630*/  ULOP3.LUT UR13, UR13, 0xf, UR12, 0xf8, !UPT ;  /* 0x0000000f0d0d7892 */ /* 0x000fc8000f8ef80c */
[----:B------:R-:W-:Y:S01]  /*2640*/  USHF.L.U32 UR13, UR13, 0x14, URZ ;  /* 0x000000140d0d7899 */ /* 0x000fe200080006ff */
[----:B------:R-:W-:Y:S01]  /*2650*/  UMOV UR12, URZ ;  /* 0x000000ff000c7c82 */ /* 0x000fe20008000000 */
[----:B------:R-:W-:Y:S02]  /*2660*/  IADD3 R17, PT, PT, R32, 0x400, RZ ;  /* 0x0000040020117810 */ /* 0x000fe40007ffe0ff */
[----:B------:R-:W-:Y:S01]  /*2670*/  PRMT R33, RZ, 0x7610, R33 ;  /* 0x00007610ff217816 */ /* 0x000fe20000000021 */
[----:B------:R-:W-:Y:S01]  /*2680*/  USHF.R.U32 UR14, UR5, 0x4, URZ ;  /* 0x00000004050e7899 */ /* 0x000fe200080016ff */
[----:B------:R-:W-:-:S03]  /*2690*/  UMOV UR15, 0x140 ;  /* 0x00000140000f7882 */ /* 0x000fc60000000000 */
[----:B------:R-:W-:-:S04]  /*26a0*/  ULOP3.LUT UR15, UR15, 0xf, UR14, 0xf8, !UPT ;  /* 0x0000000f0f0f7892 */ /* 0x000fc8000f8ef80e */
[----:B------:R-:W-:Y:S01]  /*26b0*/  USHF.L.U32 UR15, UR15, 0x14, URZ ;  /* 0x000000140f0f7899 */ /* 0x000fe200080006ff */
[----:B------:R-:W-:Y:S01]  /*26c0*/  UMOV UR14, URZ ;  /* 0x000000ff000e7c82 */ /* 0x000fe20008000000 */
[----:B-1----:R-:W-:Y:S01]  /*26d0*/  IMAD.WIDE R56, R42, 0x2, R38 ;  /* 0x000000022a387825 */ /* 0x002fe200078e0226 */
[----:B----4-:R-:W-:Y:S01]  /*26e0*/  PRMT R44, RZ, 0x7610, R44 ;  /* 0x00007610ff2c7816 */ /* 0x010fe2000000002c */
[----:B------:R-:W4:Y:S02]  /*26f0*/  LDG.E.EL.U16 R15, desc[UR16][R34.64+0x802] ;  /* 0x00080210220f7981 */ /* 0x000f24000c2e1500 */
[----:B0-----:R-:W-:Y:S02]  /*2700*/  IMAD.WIDE R54, R17, 0x2, R38 ;  /* 0x0000000211367825 */ /* 0x001fe400078e0226 */
[----:B------:R0:W4:Y:S04]  /*2710*/  @!P0 LDG.E.EL.U16 R33, desc[UR12][R56.64] ;  /* 0x0000000c38218981 */ /* 0x000128000c2e1500 */
[----:B------:R1:W4:Y:S01]  /*2720*/  @!P0 LDG.E.EL.U16 R44, desc[UR12][R54.64] ;  /* 0x0000000c362c8981 */ /* 0x000322000c2e1500 */
[----:B------:R-:W-:Y:S01]  /*2730*/  USHF.R.U32 UR12, UR5, 0x4, URZ ;  /* 0x00000004050c7899 */ /* 0x000fe200080016ff */
[----:B------:R-:W-:-:S03]  /*2740*/  UMOV UR13, 0x140 ;  /* 0x00000140000d7882 */ /* 0x000fc60000000000 */
[----:B------:R-:W-:-:S04]  /*2750*/  ULOP3.LUT UR13, UR13, 0xf, UR12, 0xf8, !UPT ;  /* 0x0000000f0d0d7892 */ /* 0x000fc8000f8ef80c */
[----:B------:R-:W-:Y:S01]  /*2760*/  USHF.L.U32 UR13, UR13, 0x14, URZ ;  /* 0x000000140d0d7899 */ /* 0x000fe200080006ff */
[----:B------:R-:W-:Y:S01]  /*2770*/  UMOV UR12, URZ ;  /* 0x000000ff000c7c82 */ /* 0x000fe20008000000 */
[----:B------:R-:W-:Y:S01]  /*2780*/  PRMT R47, RZ, 0x7610, R47 ;  /* 0x00007610ff2f7816 */ /* 0x000fe2000000002f */
[----:B------:R-:W4:Y:S01]  /*2790*/  LDG.E.EL.U16 R53, desc[UR14][R36.64+0x800] ;  /* 0x0008000e24357981 */ /* 0x000f22000c2e1500 */
[----:B0-----:R-:W-:-:S03]  /*27a0*/  IADD3 R57, PT, PT, R16, 0x400, RZ ;  /* 0x0000040010397810 */ /* 0x001fc60007ffe0ff */
[----:B------:R-:W4:Y:S01]  /*27b0*/  LDG.E.EL.U16 R45, desc[UR14][R34.64+0x800] ;  /* 0x0008000e222d7981 */ /* 0x000f22000c2e1500 */
[----:B-1----:R-:W-:Y:S01]  /*27c0*/  IADD3 R55, PT, PT, R40, 0x400, RZ ;  /* 0x0000040028377810 */ /* 0x002fe20007ffe0ff */
[----:B------:R-:W-:Y:S01]  /*27d0*/  IMAD.WIDE R60, R57, 0x2, R38 ;  /* 0x00000002393c7825 */ /* 0x000fe200078e0226 */
[----:B------:R-:W-:Y:S01]  /*27e0*/  PRMT R40, RZ, 0x7610, R40 ;  /* 0x00007610ff287816 */ /* 0x000fe20000000028 */
[----:B------:R-:W4:Y:S04]  /*27f0*/  LDG.E.EL.U16 R32, desc[UR14][R22.64+0x800] ;  /* 0x0008000e16207981 */ /* 0x000f28000c2e1500 */
[----:B------:R0:W4:Y:S01]  /*2800*/  @!P0 LDG.E.EL.U16 R47, desc[UR12][R60.64] ;  /* 0x0000000c3c2f8981 */ /* 0x000122000c2e1500 */
[----:B------:R-:W-:Y:S02]  /*2810*/  PRMT R50, RZ, 0x7610, R50 ;  /* 0x00007610ff327816 */ /* 0x000fe40000000032 */
[----:B------:R-:W-:Y:S01]  /*2820*/  PRMT R56, RZ, 0x7610, R56 ;  /* 0x00007610ff387816 */ /* 0x000fe20000000038 */
[----:B------:R-:W-:Y:S01]  /*2830*/  USHF.R.U32 UR20, UR5, 0x4, URZ ;  /* 0x0000000405147899 */ /* 0x000fe200080016ff */
[----:B------:R-:W-:-:S03]  /*2840*/  UMOV UR21, 0x140 ;  /* 0x0000014000157882 */ /* 0x000fc60000000000 */
[----:B------:R-:W-:-:S04]  /*2850*/  ULOP3.LUT UR21, UR21, 0xf, UR20, 0xf8, !UPT ;  /* 0x0000000f15157892 */ /* 0x000fc8000f8ef814 */
[----:B------:R-:W-:Y:S01]  /*2860*/  USHF.L.U32 UR21, UR21, 0x14, URZ ;  /* 0x0000001415157899 */ /* 0x000fe200080006ff */
[----:B------:R-:W-:Y:S01]  /*2870*/  UMOV UR20, URZ ;  /* 0x000000ff00147c82 */ /* 0x000fe20008000000 */
[----:B------:R-:W4:Y:S01]  /*2880*/  LDG.E.EL.U16 R54, desc[UR14][R28.64+0x800] ;  /* 0x0008000e1c367981 */ /* 0x000f22000c2e1500 */
[----:B0-----:R-:W-:-:S05]  /*2890*/  IMAD.WIDE R60, R55, 0x2, R38 ;  /* 0x00000002373c7825 */ /* 0x001fca00078e0226 */
[----:B------:R-:W4:Y:S01]  /*28a0*/  @!P0 LDG.E.EL.U16 R40, desc[UR12][R60.64] ;  /* 0x0000000c3c288981 */ /* 0x000f22000c2e1500 */
[----:B------:R-:W-:Y:S01]  /*28b0*/  USHF.R.U32 UR12, UR5, 0x4, URZ ;  /* 0x00000004050c7899 */ /* 0x000fe200080016ff */
[----:B------:R-:W-:-:S03]  /*28c0*/  UMOV UR13, 0x140 ;  /* 0x00000140000d7882 */ /* 0x000fc60000000000 */
[----:B------:R-:W-:-:S04]  /*28d0*/  ULOP3.LUT UR13, UR13, 0xf, UR12, 0xf8, !UPT ;  /* 0x0000000f0d0d7892 */ /* 0x000fc8000f8ef80c */
[----:B------:R-:W-:Y:S01]  /*28e0*/  USHF.L.U32 UR13, UR13, 0x14, URZ ;  /* 0x000000140d0d7899 */ /* 0x000fe200080006ff */
[----:B------:R-:W-:Y:S01]  /*28f0*/  UMOV UR12, URZ ;  /* 0x000000ff000c7c82 */ /* 0x000fe20008000000 */
[----:B------:R-:W-:-:S07]  /*2900*/  IMAD.WIDE R16, R17, 0x2, R24 ;  /* 0x0000000211107825 */ /* 0x000fce00078e0218 */
[----:B------:R0:W4:Y:S02]  /*2910*/  @!P0 LDG.E.EL.U16 R50, desc[UR12][R16.64] ;  /* 0x0000000c10328981 */ /* 0x000124000c2e1500 */
[----:B0-----:R-:W-:Y:S01]  /*2920*/  IMAD.WIDE R16, R57, 0x2, R24 ;  /* 0x0000000239107825 */ /* 0x001fe200078e0218 */
[----:B------:R-:W-:-:S04]  /*2930*/  PRMT R57, RZ, 0x7610, R57 ;  /* 0x00007610ff397816 */ /* 0x000fc80000000039 */
[----:B------:R0:W4:Y:S01]  /*2940*/  @!P0 LDG.E.EL.U16 R56, desc[UR12][R16.64] ;  /* 0x0000000c10388981 */ /* 0x000122000c2e1500 */
[----:B------:R-:W-:Y:S01]  /*2950*/  USHF.R.U32 UR12, UR5, 0x4, URZ ;  /* 0x00000004050c7899 */ /* 0x000fe200080016ff */
[----:B------:R-:W-:-:S03]  /*2960*/  UMOV UR13, 0x140 ;  /* 0x00000140000d7882 */ /* 0x000fc60000000000 */
[----:B------:R-:W-:-:S04]  /*2970*/  ULOP3.LUT UR13, UR13, 0xf, UR12, 0xf8, !UPT ;  /* 0x0000000f0d0d7892 */ /* 0x000fc8000f8ef80c */
[----:B------:R-:W-:Y:S01]  /*2980*/  USHF.L.U32 UR13, UR13, 0x14, URZ ;  /* 0x000000140d0d7899 */ /* 0x000fe200080006ff */
[----:B------:R-:W-:Y:S01]  /*2990*/  UMOV UR12, URZ ;  /* 0x000000ff000c7c82 */ /* 0x000fe20008000000 */
[----:B0-----:R-:W-:Y:S01]  /*29a0*/  IMAD.WIDE R16, R13, 0x2, R24 ;  /* 0x000000020d107825 */ /* 0x001fe200078e0218 */
[----:B------:R-:W-:-:S06]  /*29b0*/  PRMT R13, RZ, 0x7610, R13 ;  /* 0x00007610ff0d7816 */ /* 0x000fcc000000000d */
[----:B------:R0:W4:Y:S02]  /*29c0*/  @!P0 LDG.E.EL.U16 R57, desc[UR12][R16.64] ;  /* 0x0000000c10398981 */ /* 0x000124000c2e1500 */
[----:B0-----:R-:W-:Y:S01]  /*29d0*/  IMAD.WIDE R16, R7, 0x2, R24 ;  /* 0x0000000207107825 */ /* 0x001fe200078e0218 */
[----:B------:R-:W-:-:S04]  /*29e0*/  PRMT R7, RZ, 0x7610, R7 ;  /* 0x00007610ff077816 */ /* 0x000fc80000000007 */
[----:B------:R0:W4:Y:S02]  /*29f0*/  @!P0 LDG.E.EL.U16 R13, desc[UR12][R16.64] ;  /* 0x0000000c100d8981 */ /* 0x000124000c2e1500 */
[----:B0-----:R-:W-:-:S05]  /*2a00*/  IMAD.WIDE R16, R42, 0x2, R24 ;  /* 0x000000022a107825 */ /* 0x001fca00078e0218 */
[----:B------:R0:W4:Y:S02]  /*2a10*/  @!P0 LDG.E.EL.U16 R7, desc[UR16][R16.64] ;  /* 0x0000001010078981 */ /* 0x000124000c2e1500 */
[----:B0-----:R-:W-:Y:S01]  /*2a20*/  IMAD.WIDE R16, R55, 0x2, R24 ;  /* 0x0000000237107825 */ /* 0x001fe200078e0218 */
[----:B------:R-:W-:Y:S01]  /*2a30*/  PRMT R42, RZ, 0x7610, R42 ;  /* 0x00007610ff2a7816 */ /* 0x000fe2000000002a */
[----:B------:R-:W-:Y:S01]  /*2a40*/  USHF.R.U32 UR12, UR5, 0x4, URZ ;  /* 0x00000004050c7899 */ /* 0x000fe200080016ff */
[----:B------:R-:W-:-:S03]  /*2a50*/  UMOV UR13, 0x140 ;  /* 0x00000140000d7882 */ /* 0x000fc60000000000 */
[----:B------:R-:W-:-:S04]  /*2a60*/  ULOP3.LUT UR13, UR13, 0xf, UR12, 0xf8, !UPT ;  /* 0x0000000f0d0d7892 */ /* 0x000fc8000f8ef80c */
[----:B------:R-:W-:Y:S01]  /*2a70*/  USHF.L.U32 UR13, UR13, 0x14, URZ ;  /* 0x000000140d0d7899 */ /* 0x000fe200080006ff */
[----:B------:R-:W-:Y:S01]  /*2a80*/  UMOV UR12, URZ ;  /* 0x000000ff000c7c82 */ /* 0x000fe20008000000 */
[----:B------:R0:W4:Y:S01]  /*2a90*/  @!P0 LDG.E.EL.U16 R42, desc[UR20][R16.64] ;  /* 0x00000014102a8981 */ /* 0x000122000c2e1500 */
[----:B------:R-:W-:Y:S01]  /*2aa0*/  USHF.R.U32 UR16, UR5, 0x4, URZ ;  /* 0x0000000405107899 */ /* 0x000fe200080016ff */
[----:B------:R-:W-:-:S03]  /*2ab0*/  UMOV UR17, 0x140 ;  /* 0x0000014000117882 */ /* 0x000fc60000000000 */
[----:B------:R-:W-:-:S04]  /*2ac0*/  ULOP3.LUT UR17, UR17, 0xf, UR16, 0xf8, !UPT ;  /* 0x0000000f11117892 */ /* 0x000fc8000f8ef810 */
[----:B------:R-:W-:Y:S01]  /*2ad0*/  USHF.L.U32 UR17, UR17, 0x14, URZ ;  /* 0x0000001411117899 */ /* 0x000fe200080006ff */
[----:B------:R-:W-:Y:S01]  /*2ae0*/  UMOV UR16, URZ ;  /* 0x000000ff00107c82 */ /* 0x000fe20008000000 */
[----:B--2---:R-:W-:Y:S01]  /*2af0*/  IMAD.U32 R55, R6, 0x10000, RZ ;  /* 0x0001000006377824 */ /* 0x004fe200078e00ff */
[----:B---3--:R-:W-:-:S03]  /*2b00*/  SHF.L.U32 R6, R11, 0x10, RZ ;  /* 0x000000100b067819 */ /* 0x008fc600000006ff */
[----:B------:R-:W-:-:S04]  /*2b10*/  FMUL R11, R55, UR7 ;  /* 0x00000007370b7c20 */ /* 0x000fc80008400000 */
[----:B------:R-:W-:Y:S01]  /*2b20*/  FMUL R6, R6, R11 ;  /* 0x0000000b06067220 */ /* 0x000fe20000400000 */
[----:B-----5:R-:W-:Y:S01]  /*2b30*/  SHF.L.U32 R11, R0, 0x10, RZ ;  /* 0x00000010000b7819 */ /* 0x020fe200000006ff */
[----:B------:R-:W-:Y:S02]  /*2b40*/  IMAD.U32 R5, R5, 0x10000, RZ ;  /* 0x0001000005057824 */ /* 0x000fe400078e00ff */
[----:B------:R-:W-:Y:S02]  /*2b50*/  IMAD.U32 R55, R3, 0x10000, RZ ;  /* 0x0001000003377824 */ /* 0x000fe400078e00ff */
[----:B------:R-:W-:Y:S01]  /*2b60*/  FMUL R3, R11, UR7 ;  /* 0x000000070b037c20 */ /* 0x000fe20008400000 */
[----:B0-----:R-:W-:Y:S01]  /*2b70*/  FMUL R16, R5, UR7 ;  /* 0x0000000705107c20 */ /* 0x001fe20008400000 */
[----:B------:R-:W-:Y:S01]  /*2b80*/  SHF.L.U32 R0, R43, 0x10, RZ ;  /* 0x000000102b007819 */ /* 0x000fe200000006ff */
[----:B------:R-:W-:Y:S01]  /*2b90*/  FMUL R5, R55, UR7 ;  /* 0x0000000737057c20 */ /* 0x000fe20008400000 */
[----:B------:R-:W-:-:S04]  /*2ba0*/  IMAD.U32 R14, R14, 0x10000, RZ ;  /* 0x000100000e0e7824 */ /* 0x000fc800078e00ff */
[----:B------:R-:W-:Y:S01]  /*2bb0*/  FMUL R14, R14, R3 ;  /* 0x000000030e0e7220 */ /* 0x000fe20000400000 */
[----:B------:R-:W-:Y:S01]  /*2bc0*/  MOV R3, RZ ;  /* 0x000000ff00037202 */ /* 0x000fe20000000f00 */
[----:B------:R-:W-:Y:S01]  /*2bd0*/  FMUL R0, R0, R5 ;  /* 0x0000000500007220 */ /* 0x000fe20000400000 */
[----:B------:R-:W-:-:S04]  /*2be0*/  MOV R5, RZ ;  /* 0x000000ff00057202 */ /* 0x000fc80000000f00 */
[----:B------:R-:W2:Y:S04]  /*2bf0*/  @!P0 LDG.E.EL R3, desc[UR14][R58.64+0x4] ;  /* 0x0000040e3a038981 */ /* 0x000ea8000c2e1900 */
[----:B------:R-:W3:Y:S01]  /*2c00*/  @!P0 LDG.E.EL R5, desc[UR12][R58.64] ;  /* 0x0000000c3a058981 */ /* 0x000ee2000c2e1900 */
[----:B------:R-:W-:Y:S01]  /*2c10*/  MOV R43, RZ ;  /* 0x000000ff002b7202 */ /* 0x000fe20000000f00 */
[----:B------:R-:W-:Y:S01]  /*2c20*/  USHF.R.U32 UR14, UR5, 0x4, URZ ;  /* 0x00000004050e7899 */ /* 0x000fe200080016ff */
[----:B------:R-:W-:-:S03]  /*2c30*/  UMOV UR15, 0x140 ;  /* 0x00000140000f7882 */ /* 0x000fc60000000000 */
[----:B------:R-:W-:-:S04]  /*2c40*/  ULOP3.LUT UR15, UR15, 0xf, UR14, 0xf8, !UPT ;  /* 0x0000000f0f0f7892 */ /* 0x000fc8000f8ef80e */
[----:B------:R-:W-:Y:S01]  /*2c50*/  USHF.L.U32 UR15, UR15, 0x14, URZ ;  /* 0x000000140f0f7899 */ /* 0x000fe200080006ff */
[----:B------:R-:W-:Y:S01]  /*2c60*/  UMOV UR14, URZ ;  /* 0x000000ff000e7c82 */ /* 0x000fe20008000000 */
[----:B----4-:R-:W-:Y:S01]  /*2c70*/  SHF.L.U32 R17, R44, 0x10, RZ ;  /* 0x000000102c117819 */ /* 0x010fe200000006ff */
[----:B------:R-:W-:Y:S01]  /*2c80*/  IMAD.U32 R11, R33, 0x10000, RZ ;  /* 0x00010000210b7824 */ /* 0x000fe200078e00ff */
[----:B------:R-:W-:Y:S01]  /*2c90*/  SHF.L.U32 R15, R15, 0x10, RZ ;  /* 0x000000100f0f7819 */ /* 0x000fe200000006ff */
[----:B------:R-:W4:Y:S01]  /*2ca0*/  @!P0 LDG.E.EL R43, desc[UR18][R58.64+0x4] ;  /* 0x000004123a2b8981 */ /* 0x000f22000c2e1900 */
[----:B------:R-:W-:-:S04]  /*2cb0*/  IMAD.U32 R47, R47, 0x10000, RZ ;  /* 0x000100002f2f7824 */ /* 0x000fc800078e00ff */
[----:B------:R-:W-:Y:S01]  /*2cc0*/  FMUL R55, R47, UR7 ;  /* 0x000000072f377c20 */ /* 0x000fe20008400000 */
[----:B------:R-:W-:Y:S01]  /*2cd0*/  SHF.L.U32 R47, R53, 0x10, RZ ;  /* 0x00000010352f7819 */ /* 0x000fe200000006ff */
[----:B------:R-:W-:Y:S01]  /*2ce0*/  IMAD.U32 R40, R40, 0x10000, RZ ;  /* 0x0001000028287824 */ /* 0x000fe200078e00ff */
[----:B------:R-:W-:Y:S01]  /*2cf0*/  SHF.L.U32 R44, R45, 0x10, RZ ;  /* 0x000000102d2c7819 */ /* 0x000fe200000006ff */
[----:B------:R-:W-:Y:S01]  /*2d00*/  FMUL R17, R17, UR7 ;  /* 0x0000000711117c20 */ /* 0x000fe20008400000 */
[----:B------:R-:W-:Y:S01]  /*2d10*/  FMUL R15, R15, R16 ;  /* 0x000000100f0f7220 */ /* 0x000fe20000400000 */
[----:B------:R-:W-:Y:S01]  /*2d20*/  FMUL R40, R40, UR7 ;  /* 0x0000000728287c20 */ /* 0x000fe20008400000 */
[----:B------:R-:W-:Y:S02]  /*2d30*/  IMAD.U32 R32, R32, 0x10000, RZ ;  /* 0x0001000020207824 */ /* 0x000fe400078e00ff */
[----:B------:R-:W-:Y:S01]  /*2d40*/  FMUL R11, R11, UR7 ;  /* 0x000000070b0b7c20 */ /* 0x000fe20008400000 */
[----:B------:R-:W5:Y:S01]  /*2d50*/  LDG.E.EL.U16 R53, desc[UR20][R30.64+0x800] ;  /* 0x000800141e357981 */ /* 0x000f62000c2e1500 */
[----:B------:R-:W-:Y:S01]  /*2d60*/  FMUL R47, R47, R40 ;  /* 0x000000282f2f7220 */ /* 0x000fe20000400000 */
[----:B------:R-:W-:Y:S01]  /*2d70*/  MOV R40, RZ ;  /* 0x000000ff00287202 */ /* 0x000fe20000000f00 */
[----:B------:R-:W-:Y:S01]  /*2d80*/  MOV R16, RZ ;  /* 0x000000ff00107202 */ /* 0x000fe20000000f00 */
[----:B------:R-:W-:Y:S01]  /*2d90*/  FMUL R44, R44, R17 ;  /* 0x000000112c2c7220 */ /* 0x000fe20000400000 */
[----:B------:R-:W-:-:S03]  /*2da0*/  MOV R17, RZ ;  /* 0x000000ff00117202 */ /* 0x000fc60000000f00 */
[----:B------:R-:W5:Y:S01]  /*2db0*/  @!P0 LDG.E.EL R40, desc[UR14][R58.64] ;  /* 0x0000000e3a288981 */ /* 0x000f62000c2e1900 */
[----:B------:R-:W-:Y:S01]  /*2dc0*/  FMUL R60, R32, R11 ;  /* 0x0000000b203c7220 */ /* 0x000fe20000400000 */
[----:B------:R-:W-:Y:S02]  /*2dd0*/  CS2R R32, SRZ ;  /* 0x0000000000207805 */ /* 0x000fe4000001ff00 */
[----:B------:R-:W5:Y:S04]  /*2de0*/  @!P0 LDG.E.EL R16, desc[UR16][R58.64+0x4] ;  /* 0x000004103a108981 */ /* 0x000f68000c2e1900 */
[----:B------:R-:W5:Y:S04]  /*2df0*/  @!P0 LDG.E.EL R17, desc[UR16][R58.64+0x4] ;  /* 0x000004103a118981 */ /* 0x000f68000c2e1900 */
[----:B------:R-:W5:Y:S04]  /*2e00*/  @!P0 LDG.E.EL R33, desc[UR12][R58.64] ;  /* 0x0000000c3a218981 */ /* 0x000f68000c2e1900 */
[----:B------:R-:W5:Y:S01]  /*2e10*/  @!P0 LDG.E.EL R32, desc[UR14][R58.64] ;  /* 0x0000000e3a208981 */ /* 0x000f62000c2e1900 */
[----:B------:R-:W-:-:S05]  /*2e20*/  SHF.L.U32 R54, R54, 0x10, RZ ;  /* 0x0000001036367819 */ /* 0x000fca00000006ff */
[----:B------:R-:W-:Y:S02]  /*2e30*/  FMUL R55, R54, R55 ;  /* 0x0000003736377220 */ /* 0x000fe40000400000 */
[----:B------:R-:W5:Y:S01]  /*2e40*/  LDG.E.EL.U16 R54, desc[UR20][R20.64+0x800] ;  /* 0x0008001414367981 */ /* 0x000f62000c2e1500 */
[----:B------:R-:W-:Y:S01]  /*2e50*/  PRMT R45, RZ, 0x7610, R45 ;  /* 0x00007610ff2d7816 */ /* 0x000fe2000000002d */
[----:B------:R-:W-:Y:S01]  /*2e60*/  USHF.R.U32 UR12, UR5, 0x4, URZ ;  /* 0x00000004050c7899 */ /* 0x000fe200080016ff */
[----:B------:R-:W-:-:S03]  /*2e70*/  UMOV UR13, 0x140 ;  /* 0x00000140000d7882 */ /* 0x000fc60000000000 */
[----:B------:R-:W-:-:S04]  /*2e80*/  ULOP3.LUT UR13, UR13, 0xf, UR12, 0xf8, !UPT ;  /* 0x0000000f0d0d7892 */ /* 0x000fc8000f8ef80c */
[----:B------:R-:W-:Y:S01]  /*2e90*/  USHF.L.U32 UR13, UR13, 0x14, URZ ;  /* 0x000000140d0d7899 */ /* 0x000fe200080006ff */
[----:B------:R-:W-:Y:S01]  /*2ea0*/  UMOV UR12, URZ ;  /* 0x000000ff000c7c82 */ /* 0x000fe20008000000 */
[----:B--2---:R-:W-:-:S04]  /*2eb0*/  FMUL R11, R6, R3 ;  /* 0x00000003060b7220 */ /* 0x004fc80000400000 */
[----:B---3--:R-:W-:Y:S02]  /*2ec0*/  FFMA R6, R60, R5, R11 ;  /* 0x000000053c067223 */ /* 0x008fe4000000000b */
[----:B------:R-:W2:Y:S01]  /*2ed0*/  LDG.E.EL.U16 R60, desc[UR20][R18.64+0x800] ;  /* 0x00080014123c7981 */ /* 0x000ea2000c2e1500 */
[----:B------:R-:W-:-:S04]  /*2ee0*/  IMAD.WIDE R10, R10, 0x2, R24 ;  /* 0x000000020a0a7825 */ /* 0x000fc800078e0218 */
[----:B----4-:R-:W-:Y:S01]  /*2ef0*/  FMUL R0, R0, R43 ;  /* 0x0000002b00007220 */ /* 0x010fe20000400000 */
[----:B------:R-:W3:Y:S04]  /*2f00*/  @!P0 LDG.E.EL.U16 R45, desc[UR20][R10.64] ;  /* 0x000000140a2d8981 */ /* 0x000ee8000c2e1500 */
[----:B------:R-:W4:Y:S04]  /*2f10*/  LDG.E.EL.U16 R11, desc[UR12][R30.64+0x802] ;  /* 0x0008020c1e0b7981 */ /* 0x000f28000c2e1500 */
[----:B------:R-:W4:Y:S01]  /*2f20*/  LDG.E.EL.U16 R10, desc[UR20][R26.64+0x800] ;  /* 0x000800141a0a7981 */ /* 0x000f22000c2e1500 */
[----:B-----5:R-:W-:-:S03]  /*2f30*/  FFMA R47, R47, R40, R0 ;  /* 0x000000282f2f7223 */ /* 0x020fc60000000000 */
[----:B------:R-:W5:Y:S01]  /*2f40*/  LDG.E.EL.U16 R0, desc[UR12][R20.64+0x802] ;  /* 0x0008020c14007981 */ /* 0x000f62000c2e1500 */
[----:B------:R-:W-:Y:S01]  /*2f50*/  FMUL R15, R15, R16 ;  /* 0x000000100f0f7220 */ /* 0x000fe20000400000 */
[----:B------:R-:W-:-:S03]  /*2f60*/  FMUL R14, R14, R17 ;  /* 0x000000110e0e7220 */ /* 0x000fc60000400000 */
[----:B------:R-:W-:Y:S01]  /*2f70*/  FFMA R61, R44, R33, R15 ;  /* 0x000000212c3d7223 */ /* 0x000fe2000000000f */
[----:B------:R-:W-:Y:S01]  /*2f80*/  PRMT R44, RZ, 0x7610, R44 ;  /* 0x00007610ff2c7816 */ /* 0x000fe2000000002c */
[----:B------:R-:W-:Y:S01]  /*2f90*/  FFMA R55, R55, R32, R14 ;  /* 0x0000002037377223 */ /* 0x000fe2000000000e */
[----:B------:R-:W-:-:S05]  /*2fa0*/  IMAD.WIDE R14, R12, 0x2, R24 ;  /* 0x000000020c0e7825 */ /* 0x000fca00078e0218 */
[----:B------:R-:W5:Y:S04]  /*2fb0*/  @!P0 LDG.E.EL.U16 R44, desc[UR12][R14.64] ;  /* 0x0000000c0e2c8981 */ /* 0x000f68000c2e1500 */
[----:B------:R-:W5:Y:S04]  /*2fc0*/  LDG.E.EL.U16 R14, desc[UR12][R26.64+0x802] ;  /* 0x0008020c1a0e7981 */ /* 0x000f68000c2e1500 */
[----:B------:R-:W5:Y:S01]  /*2fd0*/  LDG.E.EL.U16 R15, desc[UR12][R18.64+0x802] ;  /* 0x0008020c120f7981 */ /* 0x000f62000c2e1500 */
[----:B------:R-:W-:Y:S01]  /*2fe0*/  IMAD.U32 R7, R7, 0x10000, RZ ;  /* 0x0001000007077824 */ /* 0x000fe200078e00ff */
[----:B------:R-:W-:-:S03]  /*2ff0*/  SHF.L.U32 R12, R53, 0x10, RZ ;  /* 0x00000010350c7819 */ /* 0x000fc600000006ff */
[----:B------:R-:W-:Y:S01]  /*3000*/  FMUL R7, R7, UR10 ;  /* 0x0000000a07077c20 */ /* 0x000fe20008400000 */
[----:B------:R-:W-:Y:S02]  /*3010*/  SHF.L.U32 R56, R56, 0x10, RZ ;  /* 0x0000001038387819 */ /* 0x000fe400000006ff */
[----:B------:R-:W-:Y:S01]  /*3020*/  F2FP.BF16.F32.PACK_AB R55, R47, R55 ;  /* 0x000000372f37723e */ /* 0x000fe200000010ff */
[----:B------:R-:W-:Y:S01]  /*3030*/  BAR.SYNC.DEFER_BLOCKING 0x0 ;  /* 0x0000000000007b1d */ /* 0x000fe20000010000 */
[----:B------:R-:W-:Y:S01]  /*3040*/  FMUL R12, R12, R7 ;  /* 0x000000070c0c7220 */ /* 0x000fe20000400000 */
[----:B------:R-:W-:Y:S02]  /*3050*/  IMAD.U32 R7, R50, 0x10000, RZ ;  /* 0x0001000032077824 */ /* 0x000fe400078e00ff */
[----:B------:R-:W-:Y:S02]  /*3060*/  IMAD.U32 R50, R54, 0x10000, RZ ;  /* 0x0001000036327824 */ /* 0x000fe400078e00ff */
[----:B------:R-:W-:Y:S01]  /*3070*/  FMUL R54, R56, UR10 ;  /* 0x0000000a38367c20 */ /* 0x000fe20008400000 */
[----:B------:R-:W-:-:S04]  /*3080*/  F2FP.BF16.F32.PACK_AB R6, R61, R6 ;  /* 0x000000063d06723e */ /* 0x000fc800000010ff */
[----:B------:R-:W-:-:S05]  /*3090*/  PRMT R56, R6, 0x7632, R56 ;  /* 0x0000763206387816 */ /* 0x000fca0000000038 */
[----:B------:R-:W-:Y:S04]  /*30a0*/  STS.U16 [R51+0x200], R56 ;  /* 0x0002003833007388 */ /* 0x000fe80000000400 */
[----:B------:R-:W-:Y:S01]  /*30b0*/  STS.U16 [R51+0x400], R55 ;  /* 0x0004003733007388 */ /* 0x000fe20000000400 */
[----:B------:R-:W-:-:S04]  /*30c0*/  FMUL R7, R7, UR10 ;  /* 0x0000000a07077c20 */ /* 0x000fc80008400000 */
[----:B------:R-:W-:Y:S01]  /*30d0*/  FMUL R50, R50, R7 ;  /* 0x0000000732327220 */ /* 0x000fe20000400000 */
[----:B------:R-:W-:Y:S01]  /*30e0*/  IMAD.U32 R42, R42, 0x10000, RZ ;  /* 0x000100002a2a7824 */ /* 0x000fe200078e00ff */
[----:B------:R-:W-:-:S03]  /*30f0*/  SHF.L.U32 R57, R57, 0x10, RZ ;  /* 0x0000001039397819 */ /* 0x000fc600000006ff */
[----:B------:R-:W-:Y:S01]  /*3100*/  FMUL R53, R42, UR10 ;  /* 0x0000000a2a357c20 */ /* 0x000fe20008400000 */
[----:B------:R-:W-:Y:S02]  /*3110*/  IMAD.U32 R13, R13, 0x10000, RZ ;  /* 0x000100000d0d7824 */ /* 0x000fe400078e00ff */
[----:B------:R-:W-:Y:S01]  /*3120*/  FMUL R57, R57, UR10 ;  /* 0x0000000a39397c20 */ /* 0x000fe20008400000 */
[----:B------:R-:W-:Y:S01]  /*3130*/  USHF.R.U32 UR18, UR5, 0x4, URZ ;  /* 0x0000000405127899 */ /* 0x000fe200080016ff */
[----:B------:R-:W-:-:S03]  /*3140*/  UMOV UR19, 0x140 ;  /* 0x0000014000137882 */ /* 0x000fc60000000000 */
[----:B------:R-:W-:-:S04]  /*3150*/  ULOP3.LUT UR19, UR19, 0xf, UR18, 0xf8, !UPT ;  /* 0x0000000f13137892 */ /* 0x000fc8000f8ef812 */
[----:B------:R-:W-:Y:S01]  /*3160*/  USHF.L.U32 UR19, UR19, 0x14, URZ ;  /* 0x0000001413137899 */ /* 0x000fe200080006ff */
[----:B------:R-:W-:Y:S01]  /*3170*/  UMOV UR18, URZ ;  /* 0x000000ff00127c82 */ /* 0x000fe20008000000 */
[----:B--2---:R-:W-:Y:S02]  /*3180*/  SHF.L.U32 R47, R60, 0x10, RZ ;  /* 0x000000103c2f7819 */ /* 0x004fe400000006ff */
[----:B------:R-:W-:-:S03]  /*3190*/  PRMT R60, R55, 0x7632, R60 ;  /* 0x00007632373c7816 */ /* 0x000fc6000000003c */
[----:B------:R-:W-:Y:S01]  /*31a0*/  FMUL R47, R47, R54 ;  /* 0x000000362f2f7220 */ /* 0x000fe20000400000 */
[----:B------:R-:W-:-:S05]  /*31b0*/  PRMT R54, R6, 0x7610, R54 ;  /* 0x0000761006367816 */ /* 0x000fca0000000036 */
[----:B------:R-:W-:Y:S04]  /*31c0*/  STS.U16 [R51], R54 ;  /* 0x0000003633007388 */ /* 0x000fe80000000400 */
[----:B------:R-:W-:Y:S01]  /*31d0*/  STS.U16 [R52], R60 ;  /* 0x0000003c34007388 */ /* 0x000fe20000000400 */
[----:B------:R-:W-:Y:S01]  /*31e0*/  BAR.SYNC.DEFER_BLOCKING 0x0 ;  /* 0x0000000000007b1d */ /* 0x000fe20000010000 */
[----:B---3--:R-:W-:Y:S02]  /*31f0*/  IMAD.U32 R42, R45, 0x10000, RZ ;  /* 0x000100002d2a7824 */ /* 0x008fe400078e00ff */
[----:B----4-:R-:W-:Y:S02]  /*3200*/  IMAD.U32 R11, R11, 0x10000, RZ ;  /* 0x000100000b0b7824 */ /* 0x010fe400078e00ff */
[----:B------:R-:W-:Y:S01]  /*3210*/  FMUL R42, R42, UR10 ;  /* 0x0000000a2a2a7c20 */ /* 0x000fe20008400000 */
[----:B------:R-:W0:Y:S03]  /*3220*/  LDS.64 R6, [R41] ;  /* 0x0000000029067984 */ /* 0x000e260000000a00 */
[----:B------:R-:W-:Y:S01]  /*3230*/  FMUL R42, R11, R42 ;  /* 0x0000002a0b2a7220 */ /* 0x000fe20000400000 */
[----:B-----5:R-:W-:-:S05]  /*3240*/  SHF.L.U32 R0, R0, 0x10, RZ ;  /* 0x0000001000007819 */ /* 0x020fca00000006ff */
[----:B------:R-:W-:Y:S01]  /*3250*/  FMUL R57, R0, R57 ;  /* 0x0000003900397220 */ /* 0x000fe20000400000 */
[----:B------:R-:W-:Y:S01]  /*3260*/  FMUL R0, R13, UR10 ;  /* 0x0000000a0d007c20 */ /* 0x000fe20008400000 */
[----:B------:R-:W-:Y:S01]  /*3270*/  FMUL R13, R42, R3 ;  /* 0x000000032a0d7220 */ /* 0x000fe20000400000 */
[----:B------:R-:W-:-:S04]  /*3280*/  IADD3 R3, PT, PT, R4, UR11, RZ ;  /* 0x0000000b04037c10 */ /* 0x000fc8000fffe0ff */
[----:B------:R-:W-:Y:S01]  /*3290*/  IADD3 R3, PT, PT, R3, 0x400, RZ ;  /* 0x0000040003037810 */ /* 0x000fe20007ffe0ff */
[----:B------:R-:W-:-:S04]  /*32a0*/  FFMA R12, R12, R5, R13 ;  /* 0x000000050c0c7223 */ /* 0x000fc8000000000d */
[----:B------:R-:W-:Y:S01]  /*32b0*/  IMAD.WIDE R4, R3, 0x2, R48 ;  /* 0x0000000203047825 */ /* 0x000fe200078e0230 */
[----:B------:R-:W-:Y:S02]  /*32c0*/  SHF.L.U32 R44, R44, 0x10, RZ ;  /* 0x000000102c2c7819 */ /* 0x000fe400000006ff */
[----:B------:R-:W-:-:S03]  /*32d0*/  SHF.L.U32 R10, R10, 0x10, RZ ;  /* 0x000000100a0a7819 */ /* 0x000fc600000006ff */
[----:B------:R-:W-:Y:S01]  /*32e0*/  FMUL R11, R44, UR10 ;  /* 0x0000000a2c0b7c20 */ /* 0x000fe20008400000 */
[----:B------:R-:W-:Y:S01]  /*32f0*/  SHF.L.U32 R14, R14, 0x10, RZ ;  /* 0x000000100e0e7819 */ /* 0x000fe200000006ff */
[----:B------:R-:W-:Y:S01]  /*3300*/  IMAD.U32 R15, R15, 0x10000, RZ ;  /* 0x000100000f0f7824 */ /* 0x000fe200078e00ff */
[----:B0-----:R0:W-:Y:S03]  /*3310*/  @!P0 STG.E.64 desc[UR8][R4.64], R6 ;  /* 0x0000000604008986 */ /* 0x0011e6000c101b08 */
[----:B------:R-:W-:Y:S01]  /*3320*/  FMUL R14, R14, R11 ;  /* 0x0000000b0e0e7220 */ /* 0x000fe20000400000 */
[----:B------:R-:W-:Y:S01]  /*3330*/  FMUL R0, R15, R0 ;  /* 0x000000000f007220 */ /* 0x000fe20000400000 */
[----:B------:R-:W-:Y:S01]  /*3340*/  FMUL R45, R10, R53 ;  /* 0x000000350a2d7220 */ /* 0x000fe20000400000 */
[----:B------:R-:W-:Y:S01]  /*3350*/  FMUL R57, R57, R16 ;  /* 0x0000001039397220 */ /* 0x000fe20000400000 */
[----:B------:R-:W-:Y:S01]  /*3360*/  FMUL R14, R14, R43 ;  /* 0x0000002b0e0e7220 */ /* 0x000fe20000400000 */
[----:B------:R-:W-:-:S02]  /*3370*/  FMUL R0, R0, R17 ;  /* 0x0000001100007220 */ /* 0x000fc40000400000 */
[----:B------:R-:W-:Y:S01]  /*3380*/  FFMA R57, R50, R33, R57 ;  /* 0x0000002132397223 */ /* 0x000fe20000000039 */
[----:B------:R-:W-:Y:S01]  /*3390*/  FFMA R45, R45, R40, R14 ;  /* 0x000000282d2d7223 */ /* 0x000fe2000000000e */
[----:B------:R-:W-:-:S03]  /*33a0*/  FFMA R10, R47, R32, R0 ;  /* 0x000000202f0a7223 */ /* 0x000fc60000000000 */
[----:B------:R-:W-:Y:S02]  /*33b0*/  F2FP.BF16.F32.PACK_AB R0, R57, R12 ;  /* 0x0000000c3900723e */ /* 0x000fe400000010ff */
[----:B------:R-:W-:Y:S02]  /*33c0*/  F2FP.BF16.F32.PACK_AB R10, R45, R10 ;  /* 0x0000000a2d0a723e */ /* 0x000fe400000010ff */
[C---:B------:R-:W-:Y:S01]  /*33d0*/  PRMT R12, R0.reuse, 0x7610, R12 ;  /* 0x00007610000c7816 */ /* 0x040fe2000000000c */
[----:B------:R-:W-:Y:S01]  /*33e0*/  BAR.SYNC.DEFER_BLOCKING 0x0 ;  /* 0x0000000000007b1d */ /* 0x000fe20000010000 */
[----:B0-----:R-:W-:Y:S02]  /*33f0*/  PRMT R5, R0, 0x7632, R5 ;  /* 0x0000763200057816 */ /* 0x001fe40000000005 */
[C---:B------:R-:W-:Y:S02]  /*3400*/  PRMT R13, R10.reuse, 0x7610, R13 ;  /* 0x000076100a0d7816 */ /* 0x040fe4000000000d */
[----:B------:R-:W-:Y:S01]  /*3410*/  PRMT R14, R10, 0x7632, R14 ;  /* 0x000076320a0e7816 */ /* 0x000fe2000000000e */
[----:B------:R-:W-:Y:S04]  /*3420*/  STS.U16 [R51], R12 ;  /* 0x0000000c33007388 */ /* 0x000fe80000000400 */
[----:B------:R0:W-:Y:S04]  /*3430*/  STS.U16 [R51+0x200], R5 ;  /* 0x0002000533007388 */ /* 0x0001e80000000400 */
[----:B------:R1:W-:Y:S04]  /*3440*/  STS.U16 [R51+0x400], R13 ;  /* 0x0004000d33007388 */ /* 0x0003e80000000400 */
[----:B------:R-:W-:Y:S01]  /*3450*/  STS.U16 [R52], R14 ;  /* 0x0000000e34007388 */ /* 0x000fe20000000400 */
[----:B------:R-:W-:Y:S01]  /*3460*/  BAR.SYNC.DEFER_BLOCKING 0x0 ;  /* 0x0000000000007b1d */ /* 0x000fe20000010000 */
[----:B------:R-:W-:Y:S01]  /*3470*/  LOP3.LUT R4, R46, 0xfe, RZ, 0xc0, !PT ;  /* 0x000000fe2e047812 */ /* 0x000fe200078ec0ff */
[----:B0-----:R-:W-:-:S03]  /*3480*/  MOV R5, RZ ;  /* 0x000000ff00057202 */ /* 0x001fc60000000f00 */
[----:B------:R-:W-:Y:S02]  /*3490*/  IADD3 R4, PT, PT, R4, UR6, RZ ;  /* 0x0000000604047c10 */ /* 0x000fe4000fffe0ff */
[----:B------:R-:W-:Y:S01]  /*34a0*/  LOP3.LUT R0, R2, 0xff, RZ, 0xc0, !PT ;  /* 0x000000ff02007812 */ /* 0x000fe200078ec0ff */
[----:B------:R-:W0:Y:S02]  /*34b0*/  LDS.64 R10, [R41] ;  /* 0x00000000290a7984 */ /* 0x000e240000000a00 */
[----:B------:R-:W-:-:S03]  /*34c0*/  IADD.64 R4, R4, 0x400 ;  /* 0x0000040004047835 */ /* 0x000fc600078e0200 */
[C---:B------:R-:W-:Y:S02]  /*34d0*/  LOP3.LUT R6, R0.reuse, 0x100, RZ, 0xfc, !PT ;  /* 0x0000010000067812 */ /* 0x040fe400078efcff */
[----:B------:R-:W-:Y:S02]  /*34e0*/  LOP3.LUT R5, R0, 0x200, RZ, 0xfc, !PT ;  /* 0x0000020000057812 */ /* 0x000fe400078efcff */
[----:B------:R-:W-:Y:S02]  /*34f0*/  LOP3.LUT R7, R6, 0x180, RZ, 0xc0, !PT ;  /* 0x0000018006077812 */ /* 0x000fe400078ec0ff */
[----:B------:R-:W-:Y:S02]  /*3500*/  LOP3.LUT R15, R5, 0x280, RZ, 0xc0, !PT ;  /* 0x00000280050f7812 */ /* 0x000fe400078ec0ff */
[----:B------:R-:W-:Y:S02]  /*3510*/  IADD3 R0, PT, PT, R46, 0x300, RZ ;  /* 0x000003002e007810 */ /* 0x000fe40007ffe0ff */
[----:B------:R-:W-:-:S02]  /*3520*/  LOP3.LUT R7, R7, 0x7e, R46, 0xf8, !PT ;  /* 0x0000007e07077812 */ /* 0x000fc400078ef82e */
[----:B------:R-:W-:Y:S02]  /*3530*/  LOP3.LUT R15, R15, 0x7e, R46, 0xf8, !PT ;  /* 0x0000007e0f0f7812 */ /* 0x000fe400078ef82e */
[----:B------:R-:W-:Y:S02]  /*3540*/  SHF.R.U64 R0, R0, 0x1, RZ ;  /* 0x0000000100007819 */ /* 0x000fe400000012ff */
[----:B------:R-:W-:Y:S02]  /*3550*/  IADD3 R54, PT, PT, R7, UR6, RZ ;  /* 0x0000000607367c10 */ /* 0x000fe4000fffe0ff */
[----:B------:R-:W-:Y:S01]  /*3560*/  IADD3 R56, PT, PT, R15, UR6, RZ ;  /* 0x000000060f387c10 */ /* 0x000fe2000fffe0ff */
[----:B------:R-:W-:Y:S01]  /*3570*/  MOV R55, RZ ;  /* 0x000000ff00377202 */ /* 0x000fe20000000f00 */
[----:B------:R-:W-:Y:S01]  /*3580*/  MOV R57, RZ ;  /* 0x000000ff00397202 */ /* 0x000fe20000000f00 */
[----:B-1----:R-:W-:Y:S01]  /*3590*/  IMAD.WIDE R12, R3, 0x2, R8 ;  /* 0x00000002030c7825 */ /* 0x002fe200078e0208 */
[----:B------:R-:W-:Y:S01]  /*35a0*/  LEA R6, R0, UR6, 0x1 ;  /* 0x0000000600067c11 */ /* 0x000fe2000f8e08ff */
[----:B------:R-:W-:Y:S01]  /*35b0*/  MOV R7, RZ ;  /* 0x000000ff00077202 */ /* 0x000fe20000000f00 */
[----:B------:R-:W-:Y:S01]  /*35c0*/  IADD3 R5, PT, PT, R4, 0x401, RZ ;  /* 0x0000040104057810 */ /* 0x000fe20007ffe0ff */
[----:B------:R-:W-:-:S02]  /*35d0*/  IADD.64 R54, R54, 0x400 ;  /* 0x0000040036367835 */ /* 0x000fc400078e0200 */
[----:B------:R-:W-:Y:S02]  /*35e0*/  IADD.64 R56, R56, 0x400 ;  /* 0x0000040038387835 */ /* 0x000fe400078e0200 */
[----:B------:R-:W-:Y:S01]  /*35f0*/  IMAD.WIDE R16, R5, 0x2, R38 ;  /* 0x0000000205107825 */ /* 0x000fe200078e0226 */
[----:B------:R-:W-:Y:S01]  /*3600*/  PRMT R53, RZ, 0x7610, R53 ;  /* 0x00007610ff357816 */ /* 0x000fe20000000035 */
[----:B------:R-:W-:Y:S01]  /*3610*/  USHF.R.U32 UR16, UR5, 0x4, URZ ;  /* 0x0000000405107899 */ /* 0x000fe200080016ff */
[----:B------:R-:W-:-:S03]  /*3620*/  UMOV UR17, 0x140 ;  /* 0x0000014000117882 */ /* 0x000fc60000000000 */
[----:B------:R-:W-:-:S04]  /*3630*/  ULOP3.LUT UR17, UR17, 0xf, UR16, 0xf8, !UPT ;  /* 0x0000000f11117892 */ /* 0x000fc8000f8ef810 */
[----:B------:R-:W-:Y:S01]  /*3640*/  USHF.L.U32 UR17, UR17, 0x14, URZ ;  /* 0x0000001411117899 */ /* 0x000fe200080006ff */
[----:B------:R-:W-:Y:S01]  /*3650*/  UMOV UR16, URZ ;  /* 0x000000ff00107c82 */ /* 0x000fe20008000000 */
[----:B------:R-:W-:Y:S02]  /*3660*/  IADD3 R57, PT, PT, R54, 0x401, RZ ;  /* 0x0000040136397810 */ /* 0x000fe40007ffe0ff */
[----:B------:R-:W-:Y:S01]  /*3670*/  IADD3 R55, PT, PT, R56, 0x401, RZ ;  /* 0x0000040138377810 */ /* 0x000fe20007ffe0ff */
[----:B0-----:R0:W-:Y:S01]  /*3680*/  @!P0 STG.E.64 desc[UR8][R12.64], R10 ;  /* 0x0000000a0c008986 */ /* 0x0011e2000c101b08 */
[----:B------:R-:W-:Y:S01]  /*3690*/  USHF.R.U32 UR12, UR5, 0x4, URZ ;  /* 0x00000004050c7899 */ /* 0x000fe200080016ff */
[----:B------:R-:W-:-:S03]  /*36a0*/  UMOV UR13, 0x140 ;  /* 0x00000140000d7882 */ /* 0x000fc60000000000 */
[----:B------:R-:W-:-:S04]  /*36b0*/  ULOP3.LUT UR13, UR13, 0xf, UR12, 0xf8, !UPT ;  /* 0x0000000f0d0d7892 */ /* 0x000fc8000f8ef80c */
[----:B------:R-:W-:Y:S01]  /*36c0*/  USHF.L.U32 UR13, UR13, 0x14, URZ ;  /* 0x000000140d0d7899 */ /* 0x000fe200080006ff */
[----:B------:R-:W-:Y:S01]  /*36d0*/  UMOV UR12, URZ ;  /* 0x000000ff000c7c82 */ /* 0x000fe20008000000 */
[----:B------:R-:W-:Y:S01]  /*36e0*/  PRMT R15, RZ, 0x7610, R15 ;  /* 0x00007610ff0f7816 */ /* 0x000fe2000000000f */
[----:B------:R-:W-:Y:S01]  /*36f0*/  IMAD.WIDE R32, R57, 0x2, R38 ;  /* 0x0000000239207825 */ /* 0x000fe200078e0226 */
[----:B------:R1:W2:Y:S01]  /*3700*/  @!P0 LDG.E.EL.U16 R53, desc[UR18][R16.64] ;  /* 0x0000001210358981 */ /* 0x0002a2000c2e1500 */
[----:B------:R-:W-:Y:S02]  /*3710*/  PRMT R44, RZ, 0x7610, R44 ;  /* 0x00007610ff2c7816 */ /* 0x000fe4000000002c */
[----:B------:R-:W-:Y:S01]  /*3720*/  PRMT R40, RZ, 0x7610, R40 ;  /* 0x00007610ff287816 */ /* 0x000fe20000000028 */
[----:B------:R-:W3:Y:S04]  /*3730*/  LDG.E.EL.U16 R50, desc[UR16][R22.64+0x1002] ;  /* 0x0010021016327981 */ /* 0x000ee8000c2e1500 */
[----:B------:R4:W5:Y:S01]  /*3740*/  @!P0 LDG.E.EL.U16 R15, desc[UR12][R32.64] ;  /* 0x0000000c200f8981 */ /* 0x000962000c2e1500 */
[----:B0-----:R-:W-:-:S02]  /*3750*/  IADD.64 R10, R6, 0x400 ;  /* 0x00000400060a7835 */ /* 0x001fc400078e0200 */
[----:B-1----:R-:W-:Y:S01]  /*3760*/  IMAD.WIDE R16, R55, 0x2, R38 ;  /* 0x0000000237107825 */ /* 0x002fe200078e0226 */
[----:B------:R-:W-:Y:S01]  /*3770*/  PRMT R42, RZ, 0x7610, R42 ;  /* 0x00007610ff2a7816 */ /* 0x000fe2000000002a */
[----:B------:R-:W5:Y:S01]  /*3780*/  LDG.E.EL.U16 R43, desc[UR16][R34.64+0x1002] ;  /* 0x00100210222b7981 */ /* 0x000f62000c2e1500 */
[----:B------:R-:W-:Y:S02]  /*3790*/  IADD3 R6, PT, PT, R10, 0x401, RZ ;  /* 0x000004010a067810 */ /* 0x000fe40007ffe0ff */
[----:B------:R-:W-:Y:S01]  /*37a0*/  IADD3 R7, PT, PT, R4, 0x400, RZ ;  /* 0x0000040004077810 */ /* 0x000fe20007ffe0ff */
[----:B------:R-:W5:Y:S01]  /*37b0*/  @!P0 LDG.E.EL.U16 R44, desc[UR12][R16.64] ;  /* 0x0000000c102c8981 */ /* 0x000f62000c2e1500 */
[----:B------:R-:W-:Y:S01]  /*37c0*/  USHF.R.U32 UR12, UR5, 0x4, URZ ;  /* 0x00000004050c7899 */ /* 0x000fe200080016ff */
[----:B------:R-:W-:-:S03]  /*37d0*/  UMOV UR13, 0x140 ;  /* 0x00000140000d7882 */ /* 0x000fc60000000000 */
[----:B------:R-:W-:-:S04]  /*37e0*/  ULOP3.LUT UR13, UR13, 0xf, UR12, 0xf8, !UPT ;  /* 0x0000000f0d0d7892 */ /* 0x000fc8000f8ef80c */
[----:B------:R-:W-:Y:S01]  /*37f0*/  USHF.L.U32 UR13, UR13, 0x14, URZ ;  /* 0x000000140d0d7899 */ /* 0x000fe200080006ff */
[----:B------:R-:W-:Y:S01]  /*3800*/  UMOV UR12, URZ ;  /* 0x000000ff000c7c82 */ /* 0x000fe20008000000 */
[----:B------:R-:W-:Y:S01]  /*3810*/  IMAD.WIDE R12, R6, 0x2, R38 ;  /* 0x00000002060c7825 */ /* 0x000fe200078e0226 */
[----:B------:R-:W-:Y:S01]  /*3820*/  IADD3 R54, PT, PT, R54, 0x400, RZ ;  /* 0x0000040036367810 */ /* 0x000fe20007ffe0ff */
[----:B------:R-:W-:Y:S01]  /*3830*/  USHF.R.U32 UR14, UR5, 0x4, URZ ;  /* 0x00000004050e7899 */ /* 0x000fe200080016ff */
[----:B------:R-:W-:-:S03]  /*3840*/  UMOV UR15, 0x140 ;  /* 0x00000140000f7882 */ /* 0x000fc60000000000 */
[----:B------:R-:W-:-:S04]  /*3850*/  ULOP3.LUT UR15, UR15, 0xf, UR14, 0xf8, !UPT ;  /* 0x0000000f0f0f7892 */ /* 0x000fc8000f8ef80e */
[----:B------:R-:W-:Y:S01]  /*3860*/  USHF.L.U32 UR15, UR15, 0x14, URZ ;  /* 0x000000140f0f7899 */ /* 0x000fe200080006ff */
[----:B------:R-:W-:Y:S01]  /*3870*/  UMOV UR14, URZ ;  /* 0x000000ff000e7c82 */ /* 0x000fe20008000000 */
[----:B------:R-:W5:Y:S04]  /*3880*/  LDG.E.EL.U16 R45, desc[UR16][R36.64+0x1002] ;  /* 0x00100210242d7981 */ /* 0x000f68000c2e1500 */
[----:B------:R0:W5:Y:S01]  /*3890*/  @!P0 LDG.E.EL.U16 R40, desc[UR16][R12.64] ;  /* 0x000000100c288981 */ /* 0x000162000c2e1500 */
[----:B----4-:R-:W-:-:S03]  /*38a0*/  PRMT R33, RZ, 0x7610, R33 ;  /* 0x00007610ff217816 */ /* 0x010fc60000000021 */
[----:B------:R-:W4:Y:S01]  /*38b0*/  LDG.E.EL.U16 R4, desc[UR14][R34.64+0x1000] ;  /* 0x0010000e22047981 */ /* 0x000f22000c2e1500 */
[----:B------:R-:W-:Y:S02]  /*38c0*/  IADD3 R56, PT, PT, R56, 0x400, RZ ;  /* 0x0000040038387810 */ /* 0x000fe40007ffe0ff */
[----:B------:R-:W-:Y:S02]  /*38d0*/  PRMT R14, RZ, 0x7610, R14 ;  /* 0x00007610ff0e7816 */ /* 0x000fe4000000000e */
[----:B------:R-:W-:Y:S01]  /*38e0*/  IADD3 R11, PT, PT, R10, 0x400, RZ ;  /* 0x000004000a0b7810 */ /* 0x000fe20007ffe0ff */
[----:B------:R-:W4:Y:S01]  /*38f0*/  LDG.E.EL.U16 R47, desc[UR16][R28.64+0x1002] ;  /* 0x001002101c2f7981 */ /* 0x000f22000c2e1500 */
[----:B0-----:R-:W-:Y:S01]  /*3900*/  IMAD.WIDE R12, R7, 0x2, R38 ;  /* 0x00000002070c7825 */ /* 0x001fe200078e0226 */
[----:B------:R-:W-:Y:S02]  /*3910*/  PRMT R3, RZ, 0x7610, R3 ;  /* 0x00007610ff037816 */ /* 0x000fe40000000003 */
[----:B------:R-:W4:Y:S04]  /*3920*/  LDG.E.EL.U16 R32, desc[UR14][R28.64+0x1000] ;  /* 0x0010000e1c207981 */ /* 0x000f28000c2e1500 */
[----:B------:R0:W4:Y:S01]  /*3930*/  @!P0 LDG.E.EL.U16 R42, desc[UR12][R12.64] ;  /* 0x0000000c0c2a8981 */ /* 0x000122000c2e1500 */
[----:B------:R-:W-:-:S03]  /*3940*/  IMAD.WIDE R16, R56, 0x2, R38 ;  /* 0x0000000238107825 */ /* 0x000fc600078e0226 */
[----:B------:R-:W4:Y:S01]  /*3950*/  LDG.E.EL.U16 R10, desc[UR14][R36.64+0x1000] ;  /* 0x0010000e240a7981 */ /* 0x000f22000c2e1500 */
[----:B0-----:R-:W-:-:S05]  /*3960*/  IMAD.WIDE R12, R54, 0x2, R38 ;  /* 0x00000002360c7825 */ /* 0x001fca00078e0226 */
[----:B------:R-:W4:Y:S04]  /*3970*/  @!P0 LDG.E.EL.U16 R33, desc[UR12][R12.64] ;  /* 0x0000000c0c218981 */ /* 0x000f28000c2e1500 */
[----:B------:R-:W4:Y:S01]  /*3980*/  LDG.E.EL.U16 R12, desc[UR14][R22.64+0x1000] ;  /* 0x0010000e160c7981 */ /* 0x000f22000c2e1500 */
[----:B------:R-:W-:Y:S01]  /*3990*/  USHF.R.U32 UR12, UR5, 0x4, URZ ;  /* 0x00000004050c7899 */ /* 0x000fe200080016ff */
[----:B------:R-:W-:-:S03]  /*39a0*/  UMOV UR13, 0x140 ;  /* 0x00000140000d7882 */ /* 0x000fc60000000000 */
[----:B------:R-:W-:-:S04]  /*39b0*/  ULOP3.LUT UR13, UR13, 0xf, UR12, 0xf8, !UPT ;  /* 0x0000000f0d0d7892 */ /* 0x000fc8000f8ef80c */
[----:B------:R-:W-:Y:S01]  /*39c0*/  USHF.L.U32 UR13, UR13, 0x14, URZ ;  /* 0x000000140d0d7899 */ /* 0x000fe200080006ff */
[----:B------:R-:W-:-:S08]  /*39d0*/  UMOV UR12, URZ ;  /* 0x000000ff000c7c82 */ /* 0x000fd00008000000 */
[----:B------:R0:W4:Y:S02]  /*39e0*/  @!P0 LDG.E.EL.U16 R14, desc[UR12][R16.64] ;  /* 0x0000000c100e8981 */ /* 0x000124000c2e1500 */
[----:B0-----:R-:W-:-:S05]  /*39f0*/  IMAD.WIDE R16, R11, 0x2, R38 ;  /* 0x000000020b107825 */ /* 0x001fca00078e0226 */
[----:B------:R0:W4:Y:S01]  /*3a00*/  @!P0 LDG.E.EL.U16 R3, desc[UR12][R16.64] ;  /* 0x0000000c10038981 */ /* 0x000122000c2e1500 */
[----:B------:R-:W-:Y:S01]  /*3a10*/  USHF.R.U32 UR12, UR5, 0x4, URZ ;  /* 0x00000004050c7899 */ /* 0x000fe200080016ff */
[----:B------:R-:W-:-:S03]  /*3a20*/  UMOV UR13, 0x140 ;  /* 0x00000140000d7882 */ /* 0x000fc60000000000 */
[----:B------:R-:W-:-:S04]  /*3a30*/  ULOP3.LUT UR13, UR13, 0xf, UR12, 0xf8, !UPT ;  /* 0x0000000f0d0d7892 */ /* 0x000fc8000f8ef80c */
[----:B------:R-:W-:Y:S01]  /*3a40*/  USHF.L.U32 UR13, UR13, 0x14, URZ ;  /* 0x000000140d0d7899 */ /* 0x000fe200080006ff */
[----:B------:R-:W-:Y:S01]  /*3a50*/  UMOV UR12, URZ ;  /* 0x000000ff000c7c82 */ /* 0x000fe20008000000 */
[----:B------:R-:W-:Y:S01]  /*3a60*/  PRMT R13, RZ, 0x7610, R13 ;  /* 0x00007610ff0d7816 */ /* 0x000fe2000000000d */
[----:B0-----:R-:W-:Y:S01]  /*3a70*/  IMAD.WIDE R16, R54, 0x2, R24 ;  /* 0x0000000236107825 */ /* 0x001fe200078e0218 */
[----:B------:R-:W-:-:S05]  /*3a80*/  PRMT R54, RZ, 0x7610, R54 ;  /* 0x00007610ff367816 */ /* 0x000fca0000000036 */
        /* <DEDUP_REMOVED lines=12> */
[----:B0-----:R-:W-:-:S05]  /*3b50*/  IMAD.WIDE R16, R55, 0x2, R24 ;  /* 0x0000000237107825 */ /* 0x001fca00078e0218 */
[----:B------:R0:W4:Y:S01]  /*3b60*/  @!P0 LDG.E.EL.U16 R57, desc[UR12][R16.64] ;  /* 0x0000000c10398981 */ /* 0x000122000c2e1500 */
[----:B------:R-:W-:Y:S01]  /*3b70*/  PRMT R55, RZ, 0x7610, R55 ;  /* 0x00007610ff377816 */ /* 0x000fe20000000037 */
[----:B0-----:R-:W-:-:S05]  /*3b80*/  IMAD.WIDE R16, R7, 0x2, R24 ;  /* 0x0000000207107825 */ /* 0x001fca00078e0218 */
[----:B------:R0:W4:Y:S01]  /*3b90*/  @!P0 LDG.E.EL.U16 R55, desc[UR16][R16.64] ;  /* 0x0000001010378981 */ /* 0x000122000c2e1500 */
[----:B------:R-:W-:Y:S01]  /*3ba0*/  USHF.R.U32 UR12, UR5, 0x4, URZ ;  /* 0x00000004050c7899 */ /* 0x000fe200080016ff */
[----:B------:R-:W-:-:S03]  /*3bb0*/  UMOV UR13, 0x140 ;  /* 0x00000140000d7882 */ /* 0x000fc60000000000 */
[----:B------:R-:W-:-:S04]  /*3bc0*/  ULOP3.LUT UR13, UR13, 0xf, UR12, 0xf8, !UPT ;  /* 0x0000000f0d0d7892 */ /* 0x000fc8000f8ef80c */
[----:B------:R-:W-:Y:S01]  /*3bd0*/  USHF.L.U32 UR13, UR13, 0x14, URZ ;  /* 0x000000140d0d7899 */ /* 0x000fe200080006ff */
[----:B------:R-:W-:Y:S01]  /*3be0*/  UMOV UR12, URZ ;  /* 0x000000ff000c7c82 */ /* 0x000fe20008000000 */
[----:B------:R-:W-:Y:S01]  /*3bf0*/  USHF.R.U32 UR16, UR5, 0x4, URZ ;  /* 0x0000000405107899 */ /* 0x000fe200080016ff */
[----:B------:R-:W-:-:S03]  /*3c00*/  UMOV UR17, 0x140 ;  /* 0x0000014000117882 */ /* 0x000fc60000000000 */
[----:B------:R-:W-:-:S04]  /*3c10*/  ULOP3.LUT UR17, UR17, 0xf, UR16, 0xf8, !UPT ;  /* 0x0000000f11117892 */ /* 0x000fc8000f8ef810 */
[----:B------:R-:W-:Y:S01]  /*3c20*/  USHF.L.U32 UR17, UR17, 0x14, URZ ;  /* 0x0000001411117899 */ /* 0x000fe200080006ff */
[----:B------:R-:W-:Y:S01]  /*3c30*/  UMOV UR16, URZ ;  /* 0x000000ff00107c82 */ /* 0x000fe20008000000 */
[----:B0-----:R-:W-:-:S06]  /*3c40*/  MOV R17, RZ ;  /* 0x000000ff00117202 */ /* 0x001fcc0000000f00 */
[----:B------:R-:W4:Y:S01]  /*3c50*/  @!P0 LDG.E.EL R17, desc[UR12][R58.64] ;  /* 0x0000000c3a118981 */ /* 0x000f22000c2e1900 */
[----:B--2---:R-:W-:Y:S01]  /*3c60*/  IMAD.U32 R53, R53, 0x10000, RZ ;  /* 0x0001000035357824 */ /* 0x004fe200078e00ff */
[----:B---3--:R-:W-:-:S03]  /*3c70*/  SHF.L.U32 R7, R50, 0x10, RZ ;  /* 0x0000001032077819 */ /* 0x008fc600000006ff */
[----:B------:R-:W-:Y:S01]  /*3c80*/  FMUL R50, R53, UR7 ;  /* 0x0000000735327c20 */ /* 0x000fe20008400000 */
[----:B-----5:R-:W-:-:S03]  /*3c90*/  IMAD.U32 R15, R15, 0x10000, RZ ;  /* 0x000100000f0f7824 */ /* 0x020fc600078e00ff */
[----:B------:R-:W-:Y:S01]  /*3ca0*/  FMUL R7, R7, R50 ;  /* 0x0000003207077220 */ /* 0x000fe20000400000 */
[----:B------:R-:W-:Y:S01]  /*3cb0*/  FMUL R15, R15, UR7 ;  /* 0x000000070f0f7c20 */ /* 0x000fe20008400000 */
[----:B------:R-:W-:-:S05]  /*3cc0*/  SHF.L.U32 R44, R44, 0x10, RZ ;  /* 0x000000102c2c7819 */ /* 0x000fca00000006ff */
[----:B------:R-:W-:Y:S01]  /*3cd0*/  FMUL R16, R44, UR7 ;  /* 0x000000072c107c20 */ /* 0x000fe20008400000 */
[----:B------:R-:W-:Y:S01]  /*3ce0*/  IMAD.U32 R50, R40, 0x10000, RZ ;  /* 0x0001000028327824 */ /* 0x000fe200078e00ff */
[----:B------:R-:W-:Y:S02]  /*3cf0*/  SHF.L.U32 R40, R43, 0x10, RZ ;  /* 0x000000102b287819 */ /* 0x000fe400000006ff */
[----:B------:R-:W-:Y:S01]  /*3d00*/  SHF.L.U32 R43, R45, 0x10, RZ ;  /* 0x000000102d2b7819 */ /* 0x000fe200000006ff */
[----:B------:R-:W-:Y:S02]  /*3d10*/  FMUL R44, R50, UR7 ;  /* 0x00000007322c7c20 */ /* 0x000fe40008400000 */
[----:B------:R-:W-:Y:S01]  /*3d20*/  FMUL R40, R40, R15 ;  /* 0x0000000f28287220 */ /* 0x000fe20000400000 */
[----:B------:R-:W-:Y:S01]  /*3d30*/  MOV R15, RZ ;  /* 0x000000ff000f7202 */ /* 0x000fe20000000f00 */
[----:B------:R-:W-:Y:S01]  /*3d40*/  FMUL R43, R43, R44 ;  /* 0x0000002c2b2b7220 */ /* 0x000fe20000400000 */
[----:B----4-:R-:W-:-:S04]  /*3d50*/  SHF.L.U32 R45, R4, 0x10, RZ ;  /* 0x00000010042d7819 */ /* 0x010fc800000006ff */
[----:B------:R-:W2:Y:S01]  /*3d60*/  @!P0 LDG.E.EL R15, desc[UR14][R58.64+0x4] ;  /* 0x0000040e3a0f8981 */ /* 0x000ea2000c2e1900 */
[----:B------:R-:W-:Y:S01]  /*3d70*/  IMAD.U32 R42, R42, 0x10000, RZ ;  /* 0x000100002a2a7824 */ /* 0x000fe200078e00ff */
[----:B------:R-:W-:Y:S01]  /*3d80*/  USHF.R.U32 UR14, UR5, 0x4, URZ ;  /* 0x00000004050e7899 */ /* 0x000fe200080016ff */
[----:B------:R-:W-:-:S03]  /*3d90*/  UMOV UR15, 0x140 ;  /* 0x00000140000f7882 */ /* 0x000fc60000000000 */
[----:B------:R-:W-:-:S04]  /*3da0*/  ULOP3.LUT UR15, UR15, 0xf, UR14, 0xf8, !UPT ;  /* 0x0000000f0f0f7892 */ /* 0x000fc8000f8ef80e */
[----:B------:R-:W-:Y:S01]  /*3db0*/  USHF.L.U32 UR15, UR15, 0x14, URZ ;  /* 0x000000140f0f7899 */ /* 0x000fe200080006ff */
[----:B------:R-:W-:Y:S01]  /*3dc0*/  UMOV UR14, URZ ;  /* 0x000000ff000e7c82 */ /* 0x000fe20008000000 */
[----:B------:R-:W-:Y:S01]  /*3dd0*/  SHF.L.U32 R44, R33, 0x10, RZ ;  /* 0x00000010212c7819 */ /* 0x000fe200000006ff */
[----:B------:R-:W-:-:S04]  /*3de0*/  FMUL R33, R42, UR7 ;  /* 0x000000072a217c20 */ /* 0x000fc80008400000 */
[----:B------:R-:W-:Y:S01]  /*3df0*/  FMUL R42, R44, UR7 ;  /* 0x000000072c2a7c20 */ /* 0x000fe20008400000 */
[----:B------:R-:W-:-:S04]  /*3e00*/  IMAD.U32 R12, R12, 0x10000, RZ ;  /* 0x000100000c0c7824 */ /* 0x000fc800078e00ff */
[----:B------:R-:W-:Y:S01]  /*3e10*/  FMUL R4, R12, R33 ;  /* 0x000000210c047220 */ /* 0x000fe20000400000 */
[----:B------:R-:W-:Y:S01]  /*3e20*/  MOV R12, RZ ;  /* 0x000000ff000c7202 */ /* 0x000fe20000000f00 */
[----:B------:R-:W-:Y:S01]  /*3e30*/  MOV R33, RZ ;  /* 0x000000ff00217202 */ /* 0x000fe20000000f00 */
[----:B------:R-:W-:Y:S01]  /*3e40*/  FMUL R45, R45, R42 ;  /* 0x0000002a2d2d7220 */ /* 0x000fe20000400000 */
[----:B------:R-:W-:Y:S01]  /*3e50*/  MOV R44, RZ ;  /* 0x000000ff002c7202 */ /* 0x000fe20000000f00 */
[----:B------:R-:W-:Y:S02]  /*3e60*/  MOV R42, RZ ;  /* 0x000000ff002a7202 */ /* 0x000fe40000000f00 */
[----:B------:R-:W3:Y:S04]  /*3e70*/  @!P0 LDG.E.EL R12, desc[UR16][R58.64+0x4] ;  /* 0x000004103a0c8981 */ /* 0x000ee8000c2e1900 */
[----:B------:R-:W4:Y:S04]  /*3e80*/  @!P0 LDG.E.EL R33, desc[UR16][R58.64+0x4] ;  /* 0x000004103a218981 */ /* 0x000f28000c2e1900 */
[----:B------:R-:W5:Y:S04]  /*3e90*/  @!P0 LDG.E.EL R44, desc[UR12][R58.64] ;  /* 0x0000000c3a2c8981 */ /* 0x000f68000c2e1900 */
[----:B------:R-:W5:Y:S01]  /*3ea0*/  @!P0 LDG.E.EL R42, desc[UR14][R58.64] ;  /* 0x0000000e3a2a8981 */ /* 0x000f62000c2e1900 */
[----:B------:R-:W-:-:S02]  /*3eb0*/  IMAD.U32 R47, R47, 0x10000, RZ ;  /* 0x000100002f2f7824 */ /* 0x000fc400078e00ff */
[----:B------:R-:W-:Y:S01]  /*3ec0*/  IMAD.U32 R14, R14, 0x10000, RZ ;  /* 0x000100000e0e7824 */ /* 0x000fe200078e00ff */
[----:B------:R-:W-:Y:S01]  /*3ed0*/  SHF.L.U32 R32, R32, 0x10, RZ ;  /* 0x0000001020207819 */ /* 0x000fe200000006ff */
[----:B------:R-:W-:Y:S02]  /*3ee0*/  FMUL R16, R47, R16 ;  /* 0x000000102f107220 */ /* 0x000fe40000400000 */
[----:B------:R-:W-:Y:S01]  /*3ef0*/  FMUL R47, R14, UR7 ;  /* 0x000000070e2f7c20 */ /* 0x000fe20008400000 */
[----:B------:R-:W-:Y:S01]  /*3f00*/  IMAD.U32 R14, R3, 0x10000, RZ ;  /* 0x00010000030e7824 */ /* 0x000fe200078e00ff */
[----:B------:R-:W-:Y:S02]  /*3f10*/  SHF.L.U32 R10, R10, 0x10, RZ ;  /* 0x000000100a0a7819 */ /* 0x000fe400000006ff */
[----:B------:R-:W-:Y:S01]  /*3f20*/  FMUL R3, R32, R47 ;  /* 0x0000002f20037220 */ /* 0x000fe20000400000 */
[----:B------:R-:W-:Y:S01]  /*3f30*/  FMUL R47, R14, UR7 ;  /* 0x000000070e2f7c20 */ /* 0x000fe20008400000 */
[----:B------:R-:W-:-:S03]  /*3f40*/  MOV R14, RZ ;  /* 0x000000ff000e7202 */ /* 0x000fc60000000f00 */
[----:B------:R-:W-:Y:S01]  /*3f50*/  FMUL R50, R10, R47 ;  /* 0x0000002f0a327220 */ /* 0x000fe20000400000 */
[----:B------:R-:W-:Y:S01]  /*3f60*/  MOV R47, RZ ;  /* 0x000000ff002f7202 */ /* 0x000fe20000000f00 */
[----:B------:R-:W-:Y:S01]  /*3f70*/  USHF.R.U32 UR12, UR5, 0x4, URZ ;  /* 0x00000004050c7899 */ /* 0x000fe200080016ff */
[----:B------:R-:W-:-:S03]  /*3f80*/  UMOV UR13, 0x140 ;  /* 0x00000140000d7882 */ /* 0x000fc60000000000 */
[----:B------:R-:W-:-:S04]  /*3f90*/  ULOP3.LUT UR13, UR13, 0xf, UR12, 0xf8, !UPT ;  /* 0x0000000f0d0d7892 */ /* 0x000fc8000f8ef80c */
[----:B------:R-:W-:Y:S01]  /*3fa0*/  USHF.L.U32 UR13, UR13, 0x14, URZ ;  /* 0x000000140d0d7899 */ /* 0x000fe200080006ff */
[----:B------:R-:W-:Y:S01]  /*3fb0*/  UMOV UR12, URZ ;  /* 0x000000ff000c7c82 */ /* 0x000fe20008000000 */
[----:B------:R-:W5:Y:S04]  /*3fc0*/  @!P0 LDG.E.EL R14, desc[UR18][R58.64+0x4] ;  /* 0x000004123a0e8981 */ /* 0x000f68000c2e1900 */
[----:B------:R-:W5:Y:S04]  /*3fd0*/  @!P0 LDG.E.EL R47, desc[UR14][R58.64] ;  /* 0x0000000e3a2f8981 */ /* 0x000f68000c2e1900 */
[----:B------:R-:W5:Y:S01]  /*3fe0*/  LDG.E.EL.U16 R53, desc[UR12][R30.64+0x1000] ;  /* 0x0010000c1e357981 */ /* 0x000f62000c2e1500 */
[----:B------:R-:W-:Y:S01]  /*3ff0*/  PRMT R32, RZ, 0x7610, R32 ;  /* 0x00007610ff207816 */ /* 0x000fe20000000020 */
[----:B------:R-:W-:Y:S01]  /*4000*/  IMAD.WIDE R10, R11, 0x2, R24 ;  /* 0x000000020b0a7825 */ /* 0x000fe200078e0218 */
[----:B------:R-:W-:Y:S01]  /*4010*/  USHF.R.U32 UR14, UR5, 0x4, URZ ;  /* 0x00000004050e7899 */ /* 0x000fe200080016ff */
[----:B------:R-:W-:-:S03]  /*4020*/  UMOV UR15, 0x140 ;  /* 0x00000140000f7882 */ /* 0x000fc60000000000 */
[----:B------:R-:W-:-:S04]  /*4030*/  ULOP3.LUT UR15, UR15, 0xf, UR14, 0xf8, !UPT ;  /* 0x0000000f0f0f7892 */ /* 0x000fc8000f8ef80e */
[----:B------:R-:W-:Y:S01]  /*4040*/  USHF.L.U32 UR15, UR15, 0x14, URZ ;  /* 0x000000140f0f7899 */ /* 0x000fe200080006ff */
[----:B------:R-:W-:Y:S01]  /*4050*/  UMOV UR14, URZ ;  /* 0x000000ff000e7c82 */ /* 0x000fe20008000000 */
[----:B------:R-:W-:Y:S01]  /*4060*/  PRMT R60, RZ, 0x7610, R60 ;  /* 0x00007610ff3c7816 */ /* 0x000fe2000000003c */
[----:B------:R-:W5:Y:S04]  /*4070*/  @!P0 LDG.E.EL.U16 R32, desc[UR12][R10.64] ;  /* 0x0000000c0a208981 */ /* 0x000f68000c2e1500 */
[----:B------:R-:W5:Y:S04]  /*4080*/  LDG.E.EL.U16 R10, desc[UR12][R20.64+0x1000] ;  /* 0x0010000c140a7981 */ /* 0x000f68000c2e1500 */
[----:B------:R-:W5:Y:S01]  /*4090*/  LDG.E.EL.U16 R11, desc[UR12][R18.64+0x1000] ;  /* 0x0010000c120b7981 */ /* 0x000f62000c2e1500 */
[----:B--2---:R-:W-:-:S04]  /*40a0*/  FMUL R7, R7, R15 ;  /* 0x0000000f07077220 */ /* 0x004fc80000400000 */
[----:B------:R-:W-:Y:S01]  /*40b0*/  FFMA R61, R4, R17, R7 ;  /* 0x00000011043d7223 */ /* 0x000fe20000000007 */
[----:B------:R-:W-:-:S05]  /*40c0*/  IMAD.WIDE R4, R5, 0x2, R24 ;  /* 0x0000000205047825 */ /* 0x000fca00078e0218 */
[----:B------:R-:W2:Y:S04]  /*40d0*/  @!P0 LDG.E.EL.U16 R60, desc[UR12][R4.64] ;  /* 0x0000000c043c8981 */ /* 0x000ea8000c2e1500 */
[----:B------:R-:W2:Y:S04]  /*40e0*/  LDG.E.EL.U16 R5, desc[UR12][R26.64+0x1000] ;  /* 0x0010000c1a057981 */ /* 0x000ea8000c2e1500 */
[----:B------:R-:W2:Y:S01]  /*40f0*/  LDG.E.EL.U16 R4, desc[UR14][R30.64+0x1002] ;  /* 0x0010020e1e047981 */ /* 0x000ea2000c2e1500 */
[----:B---3--:R-:W-:Y:S01]  /*4100*/  FMUL R40, R40, R12 ;  /* 0x0000000c28287220 */ /* 0x008fe20000400000 */
[----:B----4-:R-:W-:-:S03]  /*4110*/  FMUL R7, R16, R33 ;  /* 0x0000002110077220 */ /* 0x010fc60000400000 */
[----:B-----5:R-:W-:Y:S01]  /*4120*/  FFMA R16, R45, R44, R40 ;  /* 0x0000002c2d107223 */ /* 0x020fe20000000028 */
[----:B------:R-:W-:Y:S01]  /*4130*/  FFMA R40, R3, R42, R7 ;  /* 0x0000002a03287223 */ /* 0x000fe20000000007 */
[----:B------:R-:W-:Y:S01]  /*4140*/  PRMT R3, RZ, 0x7610, R3 ;  /* 0x00007610ff037816 */ /* 0x000fe20000000003 */
[----:B------:R-:W-:-:S05]  /*4150*/  IMAD.WIDE R6, R6, 0x2, R24 ;  /* 0x0000000206067825 */ /* 0x000fca00078e0218 */
[----:B------:R0:W3:Y:S04]  /*4160*/  @!P0 LDG.E.EL.U16 R3, desc[UR14][R6.64] ;  /* 0x0000000e06038981 */ /* 0x0000e8000c2e1500 */
[----:B------:R-:W4:Y:S01]  /*4170*/  LDG.E.EL.U16 R7, desc[UR14][R26.64+0x1002] ;  /* 0x0010020e1a077981 */ /* 0x000f22000c2e1500 */
[----:B------:R-:W-:-:S04]  /*4180*/  FMUL R43, R43, R14 ;  /* 0x0000000e2b2b7220 */ /* 0x000fc80000400000 */
[----:B------:R-:W-:Y:S01]  /*4190*/  FFMA R45, R50, R47, R43 ;  /* 0x0000002f322d7223 */ /* 0x000fe2000000002b */
[----:B------:R-:W-:Y:S01]  /*41a0*/  IMAD.U32 R43, R55, 0x10000, RZ ;  /* 0x00010000372b7824 */ /* 0x000fe200078e00ff */
[----:B------:R-:W-:-:S03]  /*41b0*/  SHF.L.U32 R50, R53, 0x10, RZ ;  /* 0x0000001035327819 */ /* 0x000fc600000006ff */
[----:B------:R-:W-:Y:S01]  /*41c0*/  FMUL R43, R43, UR10 ;  /* 0x0000000a2b2b7c20 */ /* 0x000fe20008400000 */
[----:B------:R-:W-:Y:S02]  /*41d0*/  F2FP.BF16.F32.PACK_AB R61, R16, R61 ;  /* 0x0000003d103d723e */ /* 0x000fe400000010ff */
[----:B------:R-:W5:Y:S01]  /*41e0*/  LDG.E.EL.U16 R16, desc[UR14][R20.64+0x1002] ;  /* 0x0010020e14107981 */ /* 0x000f62000c2e1500 */
[----:B------:R-:W-:-:S03]  /*41f0*/  FMUL R50, R50, R43 ;  /* 0x0000002b32327220 */ /* 0x000fc60000400000 */
[----:B------:R-:W5:Y:S01]  /*4200*/  LDG.E.EL.U16 R43, desc[UR14][R18.64+0x1002] ;  /* 0x0010020e122b7981 */ /* 0x000f62000c2e1500 */
[----:B------:R-:W-:Y:S01]  /*4210*/  BAR.SYNC.DEFER_BLOCKING 0x0 ;  /* 0x0000000000007b1d */ /* 0x000fe20000010000 */
[----:B------:R-:W-:Y:S02]  /*4220*/  F2FP.BF16.F32.PACK_AB R40, R45, R40 ;  /* 0x000000282d28723e */ /* 0x000fe400000010ff */
[----:B0-----:R-:W-:Y:S02]  /*4230*/  SHF.L.U32 R6, R54, 0x10, RZ ;  /* 0x0000001036067819 */ /* 0x001fe400000006ff */
[----:B------:R-:W-:Y:S02]  /*4240*/  PRMT R53, R61, 0x7632, R53 ;  /* 0x000076323d357816 */ /* 0x000fe40000000035 */
[----:B------:R-:W-:Y:S01]  /*4250*/  PRMT R54, R40, 0x7632, R54 ;  /* 0x0000763228367816 */ /* 0x000fe20000000036 */
[----:B------:R-:W-:Y:S01]  /*4260*/  IMAD.U32 R13, R13, 0x10000, RZ ;  /* 0x000100000d0d7824 */ /* 0x000fe200078e00ff */
[----:B------:R-:W-:Y:S04]  /*4270*/  STS.U16 [R51], R61 ;  /* 0x0000003d33007388 */ /* 0x000fe80000000400 */
[----:B------:R-:W-:Y:S04]  /*4280*/  STS.U16 [R51+0x200], R53 ;  /* 0x0002003533007388 */ /* 0x000fe80000000400 */
[----:B------:R0:W-:Y:S04]  /*4290*/  STS.U16 [R51+0x400], R40 ;  /* 0x0004002833007388 */ /* 0x0001e80000000400 */
[----:B------:R1:W-:Y:S01]  /*42a0*/  STS.U16 [R52], R54 ;  /* 0x0000003634007388 */ /* 0x0003e20000000400 */
[----:B------:R-:W-:-:S02]  /*42b0*/  IMAD.U32 R10, R10, 0x10000, RZ ;  /* 0x000100000a0a7824 */ /* 0x000fc400078e00ff */
[----:B------:R-:W-:Y:S01]  /*42c0*/  FMUL R13, R13, UR10 ;  /* 0x0000000a0d0d7c20 */ /* 0x000fe20008400000 */
[----:B------:R-:W-:-:S03]  /*42d0*/  SHF.L.U32 R45, R32, 0x10, RZ ;  /* 0x00000010202d7819 */ /* 0x000fc600000006ff */
[----:B------:R-:W-:Y:S01]  /*42e0*/  FMUL R13, R10, R13 ;  /* 0x0000000d0a0d7220 */ /* 0x000fe20000400000 */
[----:B------:R-:W-:Y:S01]  /*42f0*/  SHF.L.U32 R11, R11, 0x10, RZ ;  /* 0x000000100b0b7819 */ /* 0x000fe200000006ff */
[----:B------:R-:W-:-:S04]  /*4300*/  FMUL R6, R6, UR10 ;  /* 0x0000000a06067c20 */ /* 0x000fc80008400000 */
[----:B------:R-:W-:Y:S01]  /*4310*/  FMUL R11, R11, R6 ;  /* 0x000000060b0b7220 */ /* 0x000fe20000400000 */
[----:B------:R-:W-:-:S05]  /*4320*/  IMAD.SHL.U32 R6, R46, 0x4, RZ ;  /* 0x000000042e067824 */ /* 0x000fca00078e00ff */
[----:B------:R-:W-:-:S04]  /*4330*/  LOP3.LUT R6, R6, 0x3fc, RZ, 0xc0, !PT ;  /* 0x000003fc06067812 */ /* 0x000fc800078ec0ff */
[----:B------:R-:W-:Y:S01]  /*4340*/  IADD3 R6, PT, PT, R6, UR6, RZ ;  /* 0x0000000606067c10 */ /* 0x000fe2000fffe0ff */
[----:B------:R-:W-:Y:S01]  /*4350*/  FMUL R45, R45, UR10 ;  /* 0x0000000a2d2d7c20 */ /* 0x000fe20008400000 */
[----:B------:R-:W-:Y:S01]  /*4360*/  SHF.L.U32 R56, R56, 0x10, RZ ;  /* 0x0000001038387819 */ /* 0x000fe200000006ff */
[----:B------:R-:W-:-:S04]  /*4370*/  IMAD.U32 R57, R57, 0x10000, RZ ;  /* 0x0001000039397824 */ /* 0x000fc800078e00ff */
[----:B0-----:R-:W-:Y:S01]  /*4380*/  FMUL R40, R57, UR10 ;  /* 0x0000000a39287c20 */ /* 0x001fe20008400000 */
[----:B------:R-:W-:Y:S01]  /*4390*/  MOV R57, RZ ;  /* 0x000000ff00397202 */ /* 0x000fe20000000f00 */
[----:B------:R-:W-:Y:S01]  /*43a0*/  MOV R55, RZ ;  /* 0x000000ff00377202 */ /* 0x000fe20000000f00 */
        /* <DEDUP_REMOVED lines=20> */
[----:B--2---:R-:W-:Y:S02]  /*44f0*/  IMAD.U32 R10, R5, 0x10000, RZ ;  /* 0x00010000050a7824 */ /* 0x004fe400078e00ff */
[----:B------:R-:W-:Y:S01]  /*4500*/  IMAD.U32 R32, R4, 0x10000, RZ ;  /* 0x0001000004207824 */ /* 0x000fe200078e00ff */
[----:B------:R-:W-:Y:S06]  /*4510*/  BAR.SYNC.DEFER_BLOCKING 0x0 ;  /* 0x0000000000007b1d */ /* 0x000fec0000010000 */
[----:B------:R-:W0:Y:S01]  /*4520*/  LDS.64 R4, [R41] ;  /* 0x0000000029047984 */ /* 0x000e220000000a00 */
[----:B---3--:R-:W-:-:S05]  /*4530*/  SHF.L.U32 R3, R3, 0x10, RZ ;  /* 0x0000001003037819 */ /* 0x008fca00000006ff */
[----:B-1----:R-:W-:Y:S01]  /*4540*/  FMUL R54, R3, UR10 ;  /* 0x0000000a03367c20 */ /* 0x002fe20008400000 */
[----:B----4-:R-:W-:-:S04]  /*4550*/  IMAD.U32 R7, R7, 0x10000, RZ ;  /* 0x0001000007077824 */ /* 0x010fc800078e00ff */
[----:B------:R-:W-:Y:S01]  /*4560*/  FMUL R3, R7, R54 ;  /* 0x0000003607037220 */ /* 0x000fe20000400000 */
[----:B------:R-:W-:-:S05]  /*4570*/  MOV R7, RZ ;  /* 0x000000ff00077202 */ /* 0x000fca0000000f00 */
[----:B------:R-:W-:Y:S02]  /*4580*/  IADD.64 R6, R6, 0x400 ;  /* 0x0000040006067835 */ /* 0x000fe400078e0200 */
[----:B------:R-:W-:Y:S01]  /*4590*/  FMUL R7, R3, R14 ;  /* 0x0000000e03077220 */ /* 0x000fe20000400000 */
[----:B------:R-:W-:Y:S02]  /*45a0*/  FMUL R10, R10, R45 ;  /* 0x0000002d0a0a7220 */ /* 0x000fe40000400000 */
[----:B------:R-:W-:Y:S02]  /*45b0*/  IADD3 R3, PT, PT, R6, 0x400, RZ ;  /* 0x0000040006037810 */ /* 0x000fe40007ffe0ff */
[----:B------:R-:W-:Y:S01]  /*45c0*/  SHF.L.U32 R60, R60, 0x10, RZ ;  /* 0x000000103c3c7819 */ /* 0x000fe200000006ff */
[----:B------:R-:W-:Y:S02]  /*45d0*/  FFMA R14, R10, R47, R7 ;  /* 0x0000002f0a0e7223 */ /* 0x000fe40000000007 */
[----:B------:R-:W-:-:S04]  /*45e0*/  IMAD.WIDE R6, R3, 0x2, R48 ;  /* 0x0000000203067825 */ /* 0x000fc800078e0230 */
[----:B------:R-:W-:Y:S01]  /*45f0*/  FMUL R53, R60, UR10 ;  /* 0x0000000a3c357c20 */ /* 0x000fe20008400000 */
[----:B-----5:R-:W-:Y:S01]  /*4600*/  SHF.L.U32 R43, R43, 0x10, RZ ;  /* 0x000000102b2b7819 */ /* 0x020fe200000006ff */
[----:B------:R-:W-:Y:S01]  /*4610*/  FMUL R45, R56, UR10 ;  /* 0x0000000a382d7c20 */ /* 0x000fe20008400000 */
[----:B------:R-:W-:Y:S01]  /*4620*/  IMAD.U32 R16, R16, 0x10000, RZ ;  /* 0x0001000010107824 */ /* 0x000fe200078e00ff */
[----:B0-----:R0:W-:Y:S01]  /*4630*/  @!P0 STG.E.64 desc[UR8][R6.64], R4 ;  /* 0x0000000406008986 */ /* 0x0011e2000c101b08 */
[----:B------:R-:W-:Y:S01]  /*4640*/  FMUL R32, R32, R53 ;  /* 0x0000003520207220 */ /* 0x000fe20000400000 */
[----:B------:R-:W-:Y:S01]  /*4650*/  FMUL R40, R43, R40 ;  /* 0x000000282b287220 */ /* 0x000fe20000400000 */
[----:B------:R-:W-:Y:S02]  /*4660*/  FMUL R45, R16, R45 ;  /* 0x0000002d102d7220 */ /* 0x000fe40000400000 */
[----:B------:R-:W-:Y:S01]  /*4670*/  FMUL R15, R32, R15 ;  /* 0x0000000f200f7220 */ /* 0x000fe20000400000 */
[----:B------:R-:W-:Y:S01]  /*4680*/  FMUL R40, R40, R33 ;  /* 0x0000002128287220 */ /* 0x000fe20000400000 */
[----:B------:R-:W-:-:S02]  /*4690*/  FMUL R12, R45, R12 ;  /* 0x0000000c2d0c7220 */ /* 0x000fc40000400000 */
[----:B------:R-:W-:Y:S01]  /*46a0*/  FFMA R15, R50, R17, R15 ;  /* 0x00000011320f7223 */ /* 0x000fe2000000000f */
[----:B------:R-:W-:Y:S01]  /*46b0*/  FFMA R11, R11, R42, R40 ;  /* 0x0000002a0b0b7223 */ /* 0x000fe20000000028 */
[----:B------:R-:W-:-:S04]  /*46c0*/  FFMA R12, R13, R44, R12 ;  /* 0x0000002c0d0c7223 */ /* 0x000fc8000000000c */
[----:B------:R-:W-:Y:S01]  /*46d0*/  F2FP.BF16.F32.PACK_AB R11, R14, R11 ;  /* 0x0000000b0e0b723e */ /* 0x000fe200000010ff */
[----:B------:R-:W-:Y:S01]  /*46e0*/  BAR.SYNC.DEFER_BLOCKING 0x0 ;  /* 0x0000000000007b1d */ /* 0x000fe20000010000 */
[----:B------:R-:W-:Y:S02]  /*46f0*/  F2FP.BF16.F32.PACK_AB R10, R12, R15 ;  /* 0x0000000f0c0a723e */ /* 0x000fe400000010ff */
[----:B------:R-:W-:Y:S02]  /*4700*/  PRMT R14, R11, 0x7632, R14 ;  /* 0x000076320b0e7816 */ /* 0x000fe4000000000e */
[----:B0-----:R-:W-:Y:S01]  /*4710*/  PRMT R7, R10, 0x7632, R7 ;  /* 0x000076320a077816 */ /* 0x001fe20000000007 */
[----:B------:R-:W-:Y:S04]  /*4720*/  STS.U16 [R51], R10 ;  /* 0x0000000a33007388 */ /* 0x000fe80000000400 */
[----:B------:R0:W-:Y:S04]  /*4730*/  STS.U16 [R51+0x200], R7 ;  /* 0x0002000733007388 */ /* 0x0001e80000000400 */
[----:B------:R1:W-:Y:S04]  /*4740*/  STS.U16 [R51+0x400], R11 ;  /* 0x0004000b33007388 */ /* 0x0003e80000000400 */
[----:B------:R2:W-:Y:S01]  /*4750*/  STS.U16 [R52], R14 ;  /* 0x0000000e34007388 */ /* 0x0005e20000000400 */
[----:B------:R-:W-:Y:S01]  /*4760*/  BAR.SYNC.DEFER_BLOCKING 0x0 ;  /* 0x0000000000007b1d */ /* 0x000fe20000010000 */
[----:B------:R-:W-:-:S04]  /*4770*/  LOP3.LUT R4, R2, 0xff, RZ, 0xc0, !PT ;  /* 0x000000ff02047812 */ /* 0x000fc800078ec0ff */
[C---:B------:R-:W-:Y:S02]  /*4780*/  LOP3.LUT R5, R4.reuse, 0x100, RZ, 0xfc, !PT ;  /* 0x0000010004057812 */ /* 0x040fe400078efcff */
[----:B------:R-:W-:Y:S01]  /*4790*/  LOP3.LUT R4, R4, 0x200, RZ, 0xfc, !PT ;  /* 0x0000020004047812 */ /* 0x000fe200078efcff */
[----:B------:R-:W3:Y:S01]  /*47a0*/  LDS.64 R12, [R41] ;  /* 0x00000000290c7984 */ /* 0x000ee20000000a00 */
[----:B------:R-:W-:Y:S02]  /*47b0*/  LOP3.LUT R15, R5, 0x180, RZ, 0xc0, !PT ;  /* 0x00000180050f7812 */ /* 0x000fe400078ec0ff */
[----:B------:R-:W-:Y:S02]  /*47c0*/  LOP3.LUT R17, R4, 0x280, RZ, 0xc0, !PT ;  /* 0x0000028004117812 */ /* 0x000fe400078ec0ff */
[----:B------:R-:W-:Y:S02]  /*47d0*/  LOP3.LUT R56, R46, 0xfe, RZ, 0xc0, !PT ;  /* 0x000000fe2e387812 */ /* 0x000fe400078ec0ff */
[----:B------:R-:W-:-:S02]  /*47e0*/  LOP3.LUT R54, R15, 0x7e, R46, 0xf8, !PT ;  /* 0x0000007e0f367812 */ /* 0x000fc400078ef82e */
[----:B------:R-:W-:Y:S02]  /*47f0*/  LOP3.LUT R17, R17, 0x7e, R46, 0xf8, !PT ;  /* 0x0000007e11117812 */ /* 0x000fe400078ef82e */
[----:B------:R-:W-:Y:S02]  /*4800*/  IADD3 R56, PT, PT, R56, UR6, RZ ;  /* 0x0000000638387c10 */ /* 0x000fe4000fffe0ff */
[----:B------:R-:W-:Y:S01]  /*4810*/  IADD3 R54, PT, PT, R54, UR6, RZ ;  /* 0x0000000636367c10 */ /* 0x000fe2000fffe0ff */
[----:B------:R-:W-:Y:S01]  /*4820*/  MOV R45, RZ ;  /* 0x000000ff002d7202 */ /* 0x000fe20000000f00 */
[----:B------:R-:W-:Y:S01]  /*4830*/  IADD3 R44, PT, PT, R17, UR6, RZ ;  /* 0x00000006112c7c10 */ /* 0x000fe2000fffe0ff */
[----:B------:R-:W-:Y:S02]  /*4840*/  IADD.64 R56, R56, 0x800 ;  /* 0x0000080038387835 */ /* 0x000fe400078e0200 */
[----:B------:R-:W-:Y:S02]  /*4850*/  IADD.64 R54, R54, 0x800 ;  /* 0x0000080036367835 */ /* 0x000fe400078e0200 */
[----:B------:R-:W-:-:S02]  /*4860*/  IADD.64 R44, R44, 0x800 ;  /* 0x000008002c2c7835 */ /* 0x000fc400078e0200 */
[----:B------:R-:W-:Y:S01]  /*4870*/  IMAD.WIDE R4, R3, 0x2, R8 ;  /* 0x0000000203047825 */ /* 0x000fe200078e0208 */
[----:B------:R-:W-:Y:S01]  /*4880*/  LEA R16, R0, UR6, 0x1 ;  /* 0x0000000600107c11 */ /* 0x000fe2000f8e08ff */
[----:B------:R-:W-:Y:S01]  /*4890*/  MOV R17, RZ ;  /* 0x000000ff00117202 */ /* 0x000fe20000000f00 */
[----:B0-----:R-:W-:Y:S02]  /*48a0*/  IADD3 R7, PT, PT, R56, 0x401, RZ ;  /* 0x0000040138077810 */ /* 0x001fe40007ffe0ff */
[----:B------:R-:W-:Y:S02]  /*48b0*/  IADD3 R55, PT, PT, R54, 0x401, RZ ;  /* 0x0000040136377810 */ /* 0x000fe40007ffe0ff */
[----:B------:R-:W-:Y:S02]  /*48c0*/  IADD3 R57, PT, PT, R44, 0x401, RZ ;  /* 0x000004012c397810 */ /* 0x000fe40007ffe0ff */
[----:B-1----:R-:W-:Y:S01]  /*48d0*/  PRMT R11, RZ, 0x7610, R11 ;  /* 0x00007610ff0b7816 */ /* 0x002fe2000000000b */
[----:B------:R-:W-:-:S02]  /*48e0*/  IADD.64 R16, R16, 0x800 ;  /* 0x0000080010107835 */ /* 0x000fc400078e0200 */
[----:B--2---:R-:W-:Y:S01]  /*48f0*/  IMAD.WIDE R14, R7, 0x2, R38 ;  /* 0x00000002070e7825 */ /* 0x004fe200078e0226 */
[----:B------:R-:W-:-:S03]  /*4900*/  PRMT R6, RZ, 0x7610, R6 ;  /* 0x00007610ff067816 */ /* 0x000fc60000000006 */
[--C-:B------:R-:W-:Y:S01]  /*4910*/  IMAD.WIDE R42, R55, 0x2, R38.reuse ;  /* 0x00000002372a7825 */ /* 0x100fe200078e0226 */
[----:B---3--:R0:W-:Y:S03]  /*4920*/  @!P0 STG.E.64 desc[UR8][R4.64], R12 ;  /* 0x0000000c04008986 */ /* 0x0081e6000c101b08 */
[----:B------:R-:W-:Y:S01]  /*4930*/  IMAD.WIDE R32, R57, 0x2, R38 ;  /* 0x0000000239207825 */ /* 0x000fe200078e0226 */
[----:B------:R-:W-:Y:S02]  /*4940*/  IADD3 R10, PT, PT, R16, 0x401, RZ ;  /* 0x00000401100a7810 */ /* 0x000fe40007ffe0ff */
[----:B------:R-:W-:Y:S01]  /*4950*/  IADD3 R56, PT, PT, R56, 0x400, RZ ;  /* 0x0000040038387810 */ /* 0x000fe20007ffe0ff */
[----:B------:R1:W2:Y:S04]  /*4960*/  @!P0 LDG.E.EL.U16 R11, desc[UR18][R14.64] ;  /* 0x000000120e0b8981 */ /* 0x0002a8000c2e1500 */
[----:B------:R3:W4:Y:S01]  /*4970*/  @!P0 LDG.E.EL.U16 R6, desc[UR12][R42.64] ;  /* 0x0000000c2a068981 */ /* 0x000722000c2e1500 */
[----:B------:R-:W-:-:S03]  /*4980*/  IADD3 R54, PT, PT, R54, 0x400, RZ ;  /* 0x0000040036367810 */ /* 0x000fc60007ffe0ff */
[----:B------:R-:W5:Y:S01]  /*4990*/  LDG.E.EL.U16 R40, desc[UR14][R22.64+0x1800] ;  /* 0x0018000e16287981 */ /* 0x000f62000c2e1500 */
[----:B0-----:R-:W-:Y:S01]  /*49a0*/  PRMT R5, RZ, 0x7610, R5 ;  /* 0x00007610ff057816 */ /* 0x001fe20000000005 */
[----:B-1----:R-:W-:Y:S01]  /*49b0*/  IMAD.WIDE R14, R10, 0x2, R38 ;  /* 0x000000020a0e7825 */ /* 0x002fe200078e0226 */
[----:B------:R-:W-:Y:S01]  /*49c0*/  PRMT R4, RZ, 0x7610, R4 ;  /* 0x00007610ff047816 */ /* 0x000fe20000000004 */
[----:B------:R-:W4:Y:S04]  /*49d0*/  LDG.E.EL.U16 R12, desc[UR16][R22.64+0x1802] ;  /* 0x00180210160c7981 */ /* 0x000f28000c2e1500 */
[----:B------:R0:W5:Y:S01]  /*49e0*/  @!P0 LDG.E.EL.U16 R5, desc[UR12][R32.64] ;  /* 0x0000000c20058981 */ /* 0x000162000c2e1500 */
[----:B------:R-:W-:Y:S01]  /*49f0*/  USHF.R.U32 UR12, UR5, 0x4, URZ ;  /* 0x00000004050c7899 */ /* 0x000fe200080016ff */
[----:B------:R-:W-:-:S03]  /*4a00*/  UMOV UR13, 0x140 ;  /* 0x00000140000d7882 */ /* 0x000fc60000000000 */
[----:B------:R-:W-:-:S04]  /*4a10*/  ULOP3.LUT UR13, UR13, 0xf, UR12, 0xf8, !UPT ;  /* 0x0000000f0d0d7892 */ /* 0x000fc8000f8ef80c */
[----:B------:R-:W-:Y:S01]  /*4a20*/  USHF.L.U32 UR13, UR13, 0x14, URZ ;  /* 0x000000140d0d7899 */ /* 0x000fe200080006ff */
[----:B------:R-:W-:Y:S01]  /*4a30*/  UMOV UR12, URZ ;  /* 0x000000ff000c7c82 */ /* 0x000fe20008000000 */
[----:B------:R-:W-:Y:S01]  /*4a40*/  PRMT R13, RZ, 0x7610, R13 ;  /* 0x00007610ff0d7816 */ /* 0x000fe2000000000d */
[----:B---3--:R-:W-:Y:S01]  /*4a50*/  IMAD.WIDE R42, R56, 0x2, R38 ;  /* 0x00000002382a7825 */ /* 0x008fe200078e0226 */
[----:B------:R-:W3:Y:S01]  /*4a60*/  @!P0 LDG.E.EL.U16 R4, desc[UR16][R14.64] ;  /* 0x000000100e048981 */ /* 0x000ee2000c2e1500 */
[----:B------:R-:W-:Y:S02]  /*4a70*/  IADD3 R3, PT, PT, R44, 0x400, RZ ;  /* 0x000004002c037810 */ /* 0x000fe40007ffe0ff */
[----:B------:R-:W-:Y:S01]  /*4a80*/  PRMT R45, RZ, 0x7610, R45 ;  /* 0x00007610ff2d7816 */ /* 0x000fe2000000002d */
[----:B------:R-:W3:Y:S01]  /*4a90*/  LDG.E.EL.U16 R47, desc[UR14][R28.64+0x1800] ;  /* 0x0018000e1c2f7981 */ /* 0x000ee2000c2e1500 */
[----:B0-----:R-:W-:-:S03]  /*4aa0*/  PRMT R33, RZ, 0x7610, R33 ;  /* 0x00007610ff217816 */ /* 0x001fc60000000021 */
[----:B------:R0:W3:Y:S04]  /*4ab0*/  @!P0 LDG.E.EL.U16 R13, desc[UR12][R42.64] ;  /* 0x0000000c2a0d8981 */ /* 0x0000e8000c2e1500 */
[----:B------:R-:W3:Y:S04]  /*4ac0*/  LDG.E.EL.U16 R15, desc[UR16][R28.64+0x1802] ;  /* 0x001802101c0f7981 */ /* 0x000ee8000c2e1500 */
[----:B------:R-:W3:Y:S01]  /*4ad0*/  LDG.E.EL.U16 R32, desc[UR16][R36.64+0x1802] ;  /* 0x0018021024207981 */ /* 0x000ee2000c2e1500 */
[----:B0-----:R-:W-:-:S03]  /*4ae0*/  IMAD.WIDE R42, R54, 0x2, R38 ;  /* 0x00000002362a7825 */ /* 0x001fc600078e0226 */
[----:B------:R-:W3:Y:S04]  /*4af0*/  LDG.E.EL.U16 R14, desc[UR16][R34.64+0x1802] ;  /* 0x00180210220e7981 */ /* 0x000ee8000c2e1500 */
[----:B------:R0:W3:Y:S04]  /*4b00*/  @!P0 LDG.E.EL.U16 R33, desc[UR12][R42.64] ;  /* 0x0000000c2a218981 */ /* 0x0000e8000c2e1500 */
[----:B------:R-:W3:Y:S04]  /*4b10*/  LDG.E.EL.U16 R50, desc[UR14][R36.64+0x1800] ;  /* 0x0018000e24327981 */ /* 0x000ee8000c2e1500 */
[----:B------:R-:W3:Y:S01]  /*4b20*/  LDG.E.EL.U16 R42, desc[UR14][R34.64+0x1800] ;  /* 0x0018000e222a7981 */ /* 0x000ee2000c2e1500 */
[----:B------:R-:W-:Y:S01]  /*4b30*/  USHF.R.U32 UR12, UR5, 0x4, URZ ;  /* 0x00000004050c7899 */ /* 0x000fe200080016ff */
[----:B------:R-:W-:-:S03]  /*4b40*/  UMOV UR13, 0x140 ;  /* 0x00000140000d7882 */ /* 0x000fc60000000000 */
[----:B------:R-:W-:-:S04]  /*4b50*/  ULOP3.LUT UR13, UR13, 0xf, UR12, 0xf8, !UPT ;  /* 0x0000000f0d0d7892 */ /* 0x000fc8000f8ef80c */
[----:B------:R-:W-:Y:S01]  /*4b60*/  USHF.L.U32 UR13, UR13, 0x14, URZ ;  /* 0x000000140d0d7899 */ /* 0x000fe200080006ff */
[----:B------:R-:W-:Y:S01]  /*4b70*/  UMOV UR12, URZ ;  /* 0x000000ff000c7c82 */ /* 0x000fe20008000000 */
[----:B0-----:R-:W-:Y:S02]  /*4b80*/  IADD3 R43, PT, PT, R16, 0x400, RZ ;  /* 0x00000400102b7810 */ /* 0x001fe40007ffe0ff */
[----:B------:R-:W-:Y:S01]  /*4b90*/  PRMT R44, RZ, 0x7610, R44 ;  /* 0x00007610ff2c7816 */ /* 0x000fe2000000002c */
[----:B------:R-:W-:-:S05]  /*4ba0*/  IMAD.WIDE R16, R3, 0x2, R38 ;  /* 0x0000000203107825 */ /* 0x000fca00078e0226 */
[----:B------:R0:W3:Y:S02]  /*4bb0*/  @!P0 LDG.E.EL.U16 R44, desc[UR12][R16.64] ;  /* 0x0000000c102c8981 */ /* 0x0000e4000c2e1500 */
[----:B0-----:R-:W-:-:S05]  /*4bc0*/  IMAD.WIDE R16, R43, 0x2, R38 ;  /* 0x000000022b107825 */ /* 0x001fca00078e0226 */
[----:B------:R0:W3:Y:S01]  /*4bd0*/  @!P0 LDG.E.EL.U16 R45, desc[UR12][R16.64] ;  /* 0x0000000c102d8981 */ /* 0x0000e2000c2e1500 */
        /* <DEDUP_REMOVED lines=8> */
[----:B------:R0:W3:Y:S02]  /*4c60*/  @!P0 LDG.E.EL.U16 R53, desc[UR12][R16.64] ;  /* 0x0000000c10358981 */ /* 0x0000e4000c2e1500 */
[----:B0-----:R-:W-:Y:S01]  /*4c70*/  IMAD.WIDE R16, R3, 0x2, R24 ;  /* 0x0000000203107825 */ /* 0x001fe200078e0218 */
[----:B------:R-:W-:-:S04]  /*4c80*/  PRMT R3, RZ, 0x7610, R3 ;  /* 0x00007610ff037816 */ /* 0x000fc80000000003 */
[----:B------:R0:W3:Y:S01]  /*4c90*/  @!P0 LDG.E.EL.U16 R54, desc[UR12][R16.64] ;  /* 0x0000000c10368981 */ /* 0x0000e2000c2e1500 */
[----:B------:R-:W-:Y:S01]  /*4ca0*/  USHF.R.U32 UR12, UR5, 0x4, URZ ;  /* 0x00000004050c7899 */ /* 0x000fe200080016ff */
[----:B------:R-:W-:-:S03]  /*4cb0*/  UMOV UR13, 0x140 ;  /* 0x00000140000d7882 */ /* 0x000fc60000000000 */
[----:B------:R-:W-:-:S04]  /*4cc0*/  ULOP3.LUT UR13, UR13, 0xf, UR12, 0xf8, !UPT ;  /* 0x0000000f0d0d7892 */ /* 0x000fc8000f8ef80c */
[----:B------:R-:W-:Y:S01]  /*4cd0*/  USHF.L.U32 UR13, UR13, 0x14, URZ ;  /* 0x000000140d0d7899 */ /* 0x000fe200080006ff */
[----:B------:R-:W-:Y:S01]  /*4ce0*/  UMOV UR12, URZ ;  /* 0x000000ff000c7c82 */ /* 0x000fe20008000000 */
[----:B0-----:R-:W-:Y:S01]  /*4cf0*/  IMAD.WIDE R16, R55, 0x2, R24 ;  /* 0x0000000237107825 */ /* 0x001fe200078e0218 */
[----:B------:R-:W-:-:S06]  /*4d00*/  PRMT R55, RZ, 0x7610, R55 ;  /* 0x00007610ff377816 */ /* 0x000fcc0000000037 */
[----:B------:R0:W3:Y:S02]  /*4d10*/  @!P0 LDG.E.EL.U16 R3, desc[UR12][R16.64] ;  /* 0x0000000c10038981 */ /* 0x0000e4000c2e1500 */
[----:B0-----:R-:W-:-:S05]  /*4d20*/  IMAD.WIDE R16, R57, 0x2, R24 ;  /* 0x0000000239107825 */ /* 0x001fca00078e0218 */
[----:B------:R0:W3:Y:S01]  /*4d30*/  @!P0 LDG.E.EL.U16 R55, desc[UR12][R16.64] ;  /* 0x0000000c10378981 */ /* 0x0000e2000c2e1500 */
[----:B------:R-:W-:Y:S01]  /*4d40*/  PRMT R57, RZ, 0x7610, R57 ;  /* 0x00007610ff397816 */ /* 0x000fe20000000039 */
[----:B0-----:R-:W-:-:S05]  /*4d50*/  IMAD.WIDE R16, R56, 0x2, R24 ;  /* 0x0000000238107825 */ /* 0x001fca00078e0218 */
[----:B------:R0:W3:Y:S01]  /*4d60*/  @!P0 LDG.E.EL.U16 R57, desc[UR16][R16.64] ;  /* 0x0000001010398981 */ /* 0x0000e2000c2e1500 */
[----:B------:R-:W-:Y:S01]  /*4d70*/  USHF.R.U32 UR16, UR5, 0x4, URZ ;  /* 0x0000000405107899 */ /* 0x000fe200080016ff */
[----:B------:R-:W-:-:S03]  /*4d80*/  UMOV UR17, 0x140 ;  /* 0x0000014000117882 */ /* 0x000fc60000000000 */
[----:B------:R-:W-:-:S04]  /*4d90*/  ULOP3.LUT UR17, UR17, 0xf, UR16, 0xf8, !UPT ;  /* 0x0000000f11117892 */ /* 0x000fc8000f8ef810 */
[----:B------:R-:W-:Y:S01]  /*4da0*/  USHF.L.U32 UR17, UR17, 0x14, URZ ;  /* 0x0000001411117899 */ /* 0x000fe200080006ff */
[----:B------:R-:W-:Y:S01]  /*4db0*/  UMOV UR16, URZ ;  /* 0x000000ff00107c82 */ /* 0x000fe20008000000 */
[----:B0-----:R-:W-:-:S07]  /*4dc0*/  MOV R16, RZ ;  /* 0x000000ff00107202 */ /* 0x001fce0000000f00 */
[----:B------:R-:W3:Y:S01]  /*4dd0*/  @!P0 LDG.E.EL R16, desc[UR16][R58.64+0x4] ;  /* 0x000004103a108981 */ /* 0x000ee2000c2e1900 */
[----:B------:R-:W-:Y:S01]  /*4de0*/  USHF.R.U32 UR12, UR5, 0x4, URZ ;  /* 0x00000004050c7899 */ /* 0x000fe200080016ff */
[----:B------:R-:W-:-:S03]  /*4df0*/  UMOV UR13, 0x140 ;  /* 0x00000140000d7882 */ /* 0x000fc60000000000 */
[----:B------:R-:W-:-:S04]  /*4e00*/  ULOP3.LUT UR13, UR13, 0xf, UR12, 0xf8, !UPT ;  /* 0x0000000f0d0d7892 */ /* 0x000fc8000f8ef80c */
[----:B------:R-:W-:Y:S01]  /*4e10*/  USHF.L.U32 UR13, UR13, 0x14, URZ ;  /* 0x000000140d0d7899 */ /* 0x000fe200080006ff */
[----:B------:R-:W-:Y:S01]  /*4e20*/  UMOV UR12, URZ ;  /* 0x000000ff000c7c82 */ /* 0x000fe20008000000 */
[----:B--2---:R-:W-:Y:S01]  /*4e30*/  SHF.L.U32 R56, R11, 0x10, RZ ;  /* 0x000000100b387819 */ /* 0x004fe200000006ff */
[----:B----4-:R-:W-:-:S04]  /*4e40*/  IMAD.U32 R11, R12, 0x10000, RZ ;  /* 0x000100000c0b7824 */ /* 0x010fc800078e00ff */
[----:B------:R-:W-:Y:S01]  /*4e50*/  FMUL R12, R56, UR7 ;  /* 0x00000007380c7c20 */ /* 0x000fe20008400000 */
[----:B-----5:R-:W-:-:S03]  /*4e60*/  IMAD.U32 R56, R5, 0x10000, RZ ;  /* 0x0001000005387824 */ /* 0x020fc600078e00ff */
[----:B------:R-:W-:Y:S01]  /*4e70*/  FMUL R11, R11, R12 ;  /* 0x0000000c0b0b7220 */ /* 0x000fe20000400000 */
[----:B------:R-:W-:Y:S02]  /*4e80*/  SHF.L.U32 R12, R6, 0x10, RZ ;  /* 0x00000010060c7819 */ /* 0x000fe400000006ff */
[----:B---3--:R-:W-:Y:S01]  /*4e90*/  SHF.L.U32 R4, R4, 0x10, RZ ;  /* 0x0000001004047819 */ /* 0x008fe200000006ff */
[----:B------:R-:W-:Y:S01]  /*4ea0*/  FMUL R17, R56, UR7 ;  /* 0x0000000738117c20 */ /* 0x000fe20008400000 */
[----:B------:R-:W-:-:S03]  /*4eb0*/  SHF.L.U32 R40, R40, 0x10, RZ ;  /* 0x0000001028287819 */ /* 0x000fc600000006ff */
[----:B------:R-:W-:Y:S01]  /*4ec0*/  FMUL R4, R4, UR7 ;  /* 0x0000000704047c20 */ /* 0x000fe20008400000 */
[----:B------:R-:W-:Y:S02]  /*4ed0*/  SHF.L.U32 R13, R13, 0x10, RZ ;  /* 0x000000100d0d7819 */ /* 0x000fe400000006ff */
[----:B------:R-:W-:Y:S01]  /*4ee0*/  SHF.L.U32 R6, R15, 0x10, RZ ;  /* 0x000000100f067819 */ /* 0x000fe200000006ff */
[----:B------:R-:W-:-:S04]  /*4ef0*/  IMAD.U32 R15, R32, 0x10000, RZ ;  /* 0x00010000200f7824 */ /* 0x000fc800078e00ff */
[----:B------:R-:W-:Y:S01]  /*4f00*/  FMUL R6, R6, R17 ;  /* 0x0000001106067220 */ /* 0x000fe20000400000 */
[----:B------:R-:W-:Y:S01]  /*4f10*/  FMUL R13, R13, UR7 ;  /* 0x000000070d0d7c20 */ /* 0x000fe20008400000 */
[----:B------:R-:W-:Y:S01]  /*4f20*/  FMUL R15, R15, R4 ;  /* 0x000000040f0f7220 */ /* 0x000fe20000400000 */
[----:B------:R-:W-:Y:S01]  /*4f30*/  IMAD.U32 R17, R33, 0x10000, RZ ;  /* 0x0001000021117824 */ /* 0x000fe200078e00ff */
[----:B------:R-:W-:-:S03]  /*4f40*/  MOV R4, RZ ;  /* 0x000000ff00047202 */ /* 0x000fc60000000f00 */
[----:B------:R-:W-:Y:S01]  /*4f50*/  FMUL R17, R17, UR7 ;  /* 0x0000000711117c20 */ /* 0x000fe20008400000 */
[----:B------:R-:W-:Y:S02]  /*4f60*/  FMUL R56, R40, R13 ;  /* 0x0000000d28387220 */ /* 0x000fe40000400000 */
[----:B------:R-:W2:Y:S01]  /*4f70*/  @!P0 LDG.E.EL R4, desc[UR14][R58.64+0x4] ;  /* 0x0000040e3a048981 */ /* 0x000ea2000c2e1900 */
[----:B------:R-:W-:Y:S01]  /*4f80*/  IMAD.U32 R42, R42, 0x10000, RZ ;  /* 0x000100002a2a7824 */ /* 0x000fe200078e00ff */
[----:B------:R-:W-:Y:S01]  /*4f90*/  USHF.R.U32 UR14, UR5, 0x4, URZ ;  /* 0x00000004050e7899 */ /* 0x000fe200080016ff */
[----:B------:R-:W-:-:S03]  /*4fa0*/  UMOV UR15, 0x140 ;  /* 0x00000140000f7882 */ /* 0x000fc60000000000 */
[----:B------:R-:W-:-:S04]  /*4fb0*/  ULOP3.LUT UR15, UR15, 0xf, UR14, 0xf8, !UPT ;  /* 0x0000000f0f0f7892 */ /* 0x000fc8000f8ef80e */
[----:B------:R-:W-:Y:S01]  /*4fc0*/  USHF.L.U32 UR15, UR15, 0x14, URZ ;  /* 0x000000140f0f7899 */ /* 0x000fe200080006ff */
[----:B------:R-:W-:Y:S01]  /*4fd0*/  UMOV UR14, URZ ;  /* 0x000000ff000e7c82 */ /* 0x000fe20008000000 */
[----:B------:R-:W-:Y:S01]  /*4fe0*/  FMUL R40, R42, R17 ;  /* 0x000000112a287220 */ /* 0x000fe20000400000 */
[----:B------:R-:W-:Y:S01]  /*4ff0*/  MOV R17, RZ ;  /* 0x000000ff00117202 */ /* 0x000fe20000000f00 */
[----:B------:R-:W-:-:S05]  /*5000*/  CS2R R32, SRZ ;  /* 0x0000000000207805 */ /* 0x000fca000001ff00 */
[----:B------:R-:W3:Y:S04]  /*5010*/  @!P0 LDG.E.EL R17, desc[UR16][R58.64+0x4] ;  /* 0x000004103a118981 */ /* 0x000ee8000c2e1900 */
[----:B------:R-:W4:Y:S01]  /*5020*/  @!P0 LDG.E.EL R32, desc[UR14][R58.64] ;  /* 0x0000000e3a208981 */ /* 0x000f22000c2e1900 */
[----:B------:R-:W-:Y:S02]  /*5030*/  IMAD.U32 R14, R14, 0x10000, RZ ;  /* 0x000100000e0e7824 */ /* 0x000fe400078e00ff */
[----:B------:R-:W-:Y:S01]  /*5040*/  FMUL R5, R12, UR7 ;  /* 0x000000070c057c20 */ /* 0x000fe20008400000 */
[----:B------:R-:W-:Y:S01]  /*5050*/  MOV R42, RZ ;  /* 0x000000ff002a7202 */ /* 0x000fe20000000f00 */
[----:B------:R-:W5:Y:S02]  /*5060*/  @!P0 LDG.E.EL R33, desc[UR12][R58.64] ;  /* 0x0000000c3a218981 */ /* 0x000f64000c2e1900 */
[----:B------:R-:W-:Y:S01]  /*5070*/  FMUL R14, R14, R5 ;  /* 0x000000050e0e7220 */ /* 0x000fe20000400000 */
[----:B------:R-:W-:Y:S01]  /*5080*/  MOV R5, RZ ;  /* 0x000000ff00057202 */ /* 0x000fe20000000f00 */
[----:B------:R-:W-:Y:S01]  /*5090*/  SHF.L.U32 R12, R44, 0x10, RZ ;  /* 0x000000102c0c7819 */ /* 0x000fe200000006ff */
[----:B------:R-:W5:Y:S04]  /*50a0*/  @!P0 LDG.E.EL R42, desc[UR18][R58.64+0x4] ;  /* 0x000004123a2a8981 */ /* 0x000f68000c2e1900 */
[----:B------:R-:W5:Y:S01]  /*50b0*/  @!P0 LDG.E.EL R5, desc[UR12][R58.64] ;  /* 0x0000000c3a058981 */ /* 0x000f62000c2e1900 */
[----:B------:R-:W-:-:S06]  /*50c0*/  MOV R44, RZ ;  /* 0x000000ff002c7202 */ /* 0x000fcc0000000f00 */
[----:B------:R-:W5:Y:S01]  /*50d0*/  @!P0 LDG.E.EL R44, desc[UR14][R58.64] ;  /* 0x0000000e3a2c8981 */ /* 0x000f62000c2e1900 */
[----:B------:R-:W-:Y:S01]  /*50e0*/  SHF.L.U32 R13, R45, 0x10, RZ ;  /* 0x000000102d0d7819 */ /* 0x000fe200000006ff */
[----:B------:R-:W-:Y:S01]  /*50f0*/  USHF.R.U32 UR12, UR5, 0x4, URZ ;  /* 0x00000004050c7899 */ /* 0x000fe200080016ff */
[----:B------:R-:W-:-:S03]  /*5100*/  UMOV UR13, 0x140 ;  /* 0x00000140000d7882 */ /* 0x000fc60000000000 */
[----:B------:R-:W-:-:S04]  /*5110*/  ULOP3.LUT UR13, UR13, 0xf, UR12, 0xf8, !UPT ;  /* 0x0000000f0d0d7892 */ /* 0x000fc8000f8ef80c */
[----:B------:R-:W-:Y:S01]  /*5120*/  USHF.L.U32 UR13, UR13, 0x14, URZ ;  /* 0x000000140d0d7899 */ /* 0x000fe200080006ff */
[----:B------:R-:W-:Y:S01]  /*5130*/  UMOV UR12, URZ ;  /* 0x000000ff000c7c82 */ /* 0x000fe20008000000 */
[----:B------:R-:W-:Y:S02]  /*5140*/  IMAD.U32 R47, R47, 0x10000, RZ ;  /* 0x000100002f2f7824 */ /* 0x000fe400078e00ff */
[----:B------:R-:W-:Y:S01]  /*5150*/  FMUL R12, R12, UR7 ;  /* 0x000000070c0c7c20 */ /* 0x000fe20008400000 */
[----:B------:R-:W-:Y:S02]  /*5160*/  IMAD.U32 R50, R50, 0x10000, RZ ;  /* 0x0001000032327824 */ /* 0x000fe400078e00ff */
[----:B------:R-:W-:Y:S01]  /*5170*/  FMUL R13, R13, UR7 ;  /* 0x000000070d0d7c20 */ /* 0x000fe20008400000 */
[----:B------:R-:W-:-:S03]  /*5180*/  FMUL R45, R47, R12 ;  /* 0x0000000c2f2d7220 */ /* 0x000fc60000400000 */
[----:B------:R-:W-:Y:S01]  /*5190*/  FMUL R50, R50, R13 ;  /* 0x0000000d32327220 */ /* 0x000fe20000400000 */
[----:B------:R-:W-:Y:S02]  /*51a0*/  IMAD.WIDE R12, R43, 0x2, R24 ;  /* 0x000000022b0c7825 */ /* 0x000fe400078e0218 */
[----:B------:R-:W5:Y:S01]  /*51b0*/  LDG.E.EL.U16 R43, desc[UR12][R30.64+0x1800] ;  /* 0x0018000c1e2b7981 */ /* 0x000f62000c2e1500 */
[----:B------:R-:W-:-:S06]  /*51c0*/  PRMT R47, RZ, 0x7610, R47 ;  /* 0x00007610ff2f7816 */ /* 0x000fcc000000002f */
[----:B------:R0:W5:Y:S02]  /*51d0*/  @!P0 LDG.E.EL.U16 R47, desc[UR12][R12.64] ;  /* 0x0000000c0c2f8981 */ /* 0x000164000c2e1500 */
[----:B0-----:R-:W-:Y:S01]  /*51e0*/  IMAD.WIDE R12, R7, 0x2, R24 ;  /* 0x00000002070c7825 */ /* 0x001fe200078e0218 */
[----:B------:R-:W-:Y:S01]  /*51f0*/  USHF.R.U32 UR14, UR5, 0x4, URZ ;  /* 0x00000004050e7899 */ /* 0x000fe200080016ff */
[----:B------:R-:W-:-:S03]  /*5200*/  UMOV UR15, 0x140 ;  /* 0x00000140000f7882 */ /* 0x000fc60000000000 */
[----:B------:R-:W-:-:S04]  /*5210*/  ULOP3.LUT UR15, UR15, 0xf, UR14, 0xf8, !UPT ;  /* 0x0000000f0f0f7892 */ /* 0x000fc8000f8ef80e */
[----:B------:R-:W-:Y:S01]  /*5220*/  USHF.L.U32 UR15, UR15, 0x14, URZ ;  /* 0x000000140f0f7899 */ /* 0x000fe200080006ff */
[----:B------:R-:W-:Y:S01]  /*5230*/  UMOV UR14, URZ ;  /* 0x000000ff000e7c82 */ /* 0x000fe20008000000 */
[----:B------:R-:W-:Y:S02]  /*5240*/  FMUL R7, R14, R16 ;  /* 0x000000100e077220 */ /* 0x000fe40000400000 */
[----:B------:R-:W5:Y:S01]  /*5250*/  LDG.E.EL.U16 R14, desc[UR12][R18.64+0x1800] ;  /* 0x0018000c120e7981 */ /* 0x000f62000c2e1500 */
[----:B---3--:R-:W-:-:S04]  /*5260*/  FMUL R6, R6, R17 ;  /* 0x0000001106067220 */ /* 0x008fc80000400000 */
[----:B----4-:R-:W-:Y:S02]  /*5270*/  FFMA R45, R45, R32, R6 ;  /* 0x000000202d2d7223 */ /* 0x010fe40000000006 */
[----:B------:R-:W3:Y:S01]  /*5280*/  LDG.E.EL.U16 R6, desc[UR12][R20.64+0x1800] ;  /* 0x0018000c14067981 */ /* 0x000ee2000c2e1500 */
[----:B--2---:R-:W-:-:S04]  /*5290*/  FMUL R11, R11, R4 ;  /* 0x000000040b0b7220 */ /* 0x004fc80000400000 */
[----:B-----5:R-:W-:Y:S01]  /*52a0*/  FFMA R60, R56, R5, R11 ;  /* 0x00000005383c7223 */ /* 0x020fe2000000000b */
[----:B------:R-:W-:Y:S01]  /*52b0*/  PRMT R56, RZ, 0x7610, R56 ;  /* 0x00007610ff387816 */ /* 0x000fe20000000038 */
[----:B------:R-:W-:Y:S01]  /*52c0*/  FMUL R15, R15, R42 ;  /* 0x0000002a0f0f7220 */ /* 0x000fe20000400000 */
[----:B------:R-:W-:-:S04]  /*52d0*/  FFMA R7, R40, R33, R7 ;  /* 0x0000002128077223 */ /* 0x000fc80000000007 */
[----:B------:R0:W2:Y:S01]  /*52e0*/  @!P0 LDG.E.EL.U16 R56, desc[UR12][R12.64] ;  /* 0x0000000c0c388981 */ /* 0x0000a2000c2e1500 */
[----:B------:R-:W-:Y:S01]  /*52f0*/  PRMT R40, RZ, 0x7610, R40 ;  /* 0x00007610ff287816 */ /* 0x000fe20000000028 */
[----:B------:R-:W-:Y:S01]  /*5300*/  FFMA R61, R50, R44, R15 ;  /* 0x0000002c323d7223 */ /* 0x000fe2000000000f */
[----:B------:R-:W-:Y:S01]  /*5310*/  IMAD.WIDE R10, R10, 0x2, R24 ;  /* 0x000000020a0a7825 */ /* 0x000fe200078e0218 */
[----:B------:R-:W4:Y:S04]  /*5320*/  LDG.E.EL.U16 R15, desc[UR14][R30.64+0x1802] ;  /* 0x0018020e1e0f7981 */ /* 0x000f28000c2e1500 */
[----:B------:R-:W5:Y:S04]  /*5330*/  LDG.E.EL.U16 R50, desc[UR12][R26.64+0x1800] ;  /* 0x0018000c1a327981 */ /* 0x000f68000c2e1500 */
[----:B------:R-:W5:Y:S01]  /*5340*/  @!P0 LDG.E.EL.U16 R40, desc[UR14][R10.64] ;  /* 0x0000000e0a288981 */ /* 0x000f62000c2e1500 */
[----:B0-----:R-:W-:-:S03]  /*5350*/  SHF.L.U32 R13, R57, 0x10, RZ ;  /* 0x00000010390d7819 */ /* 0x001fc600000006ff */
[----:B------:R-:W5:Y:S04]  /*5360*/  LDG.E.EL.U16 R11, desc[UR14][R18.64+0x1802] ;  /* 0x0018020e120b7981 */ /* 0x000f68000c2e1500 */
[----:B------:R-:W5:Y:S01]  /*5370*/  LDG.E.EL.U16 R10, desc[UR14][R26.64+0x1802] ;  /* 0x0018020e1a0a7981 */ /* 0x000f62000c2e1500 */
[----:B------:R-:W-:Y:S01]  /*5380*/  FMUL R13, R13, UR10 ;  /* 0x0000000a0d0d7c20 */ /* 0x000fe20008400000 */
[----:B------:R-:W-:-:S04]  /*5390*/  IMAD.U32 R12, R43, 0x10000, RZ ;  /* 0x000100002b0c7824 */ /* 0x000fc800078e00ff */
[----:B------:R-:W-:Y:S02]  /*53a0*/  FMUL R12, R12, R13 ;  /* 0x0000000d0c0c7220 */ /* 0x000fe40000400000 */
[----:B------:R-:W5:Y:S01]  /*53b0*/  LDG.E.EL.U16 R13, desc[UR14][R20.64+0x1802] ;  /* 0x0018020e140d7981 */ /* 0x000f62000c2e1500 */
[----:B------:R-:W-:Y:S01]  /*53c0*/  SHF.L.U32 R43, R53, 0x10, RZ ;  /* 0x00000010352b7819 */ /* 0x000fe200000006ff */
[----:B------:R-:W-:Y:S01]  /*53d0*/  IMAD.U32 R53, R54, 0x10000, RZ ;  /* 0x0001000036357824 */ /* 0x000fe200078e00ff */
[----:B------:R-:W-:Y:S01]  /*53e0*/  F2FP.BF16.F32.PACK_AB R7, R7, R60 ;  /* 0x0000003c0707723e */ /* 0x000fe200000010ff */
[----:B------:R-:W-:Y:S02]  /*53f0*/  BAR.SYNC.DEFER_BLOCKING 0x0 ;  /* 0x0000000000007b1d */ /* 0x000fe40000010000 */
[----:B------:R-:W-:Y:S01]  /*5400*/  FMUL R43, R43, UR10 ;  /* 0x0000000a2b2b7c20 */ /* 0x000fe20008400000 */
[----:B------:R-:W-:Y:S01]  /*5410*/  FMUL R53, R53, UR10 ;  /* 0x0000000a35357c20 */ /* 0x000fe20008400000 */
[----:B------:R-:W-:-:S04]  /*5420*/  F2FP.BF16.F32.PACK_AB R45, R61, R45 ;  /* 0x0000002d3d2d723e */ /* 0x000fc800000010ff */
[----:B------:R-:W-:Y:S01]  /*5430*/  PRMT R57, R45, 0x7632, R57 ;  /* 0x000076322d397816 */ /* 0x000fe20000000039 */
[----:B------:R-:W-:Y:S01]  /*5440*/  STS.U16 [R51], R7 ;  /* 0x0000000733007388 */ /* 0x000fe20000000400 */
[----:B------:R-:W-:Y:S02]  /*5450*/  IMAD.U32 R14, R14, 0x10000, RZ ;  /* 0x000100000e0e7824 */ /* 0x000fe400078e00ff */
[----:B------:R-:W-:Y:S01]  /*5460*/  IMAD.U32 R47, R47, 0x10000, RZ ;  /* 0x000100002f2f7824 */ /* 0x000fe200078e00ff */
[----:B------:R-:W-:Y:S01]  /*5470*/  UIMAD UR4, UR4, 0x1400, URZ ;  /* 0x00001400040478a4 */ /* 0x000fe2000f8e02ff */
[----:B------:R-:W-:Y:S02]  /*5480*/  SHF.L.U32 R3, R3, 0x10, RZ ;  /* 0x0000001003037819 */ /* 0x000fe400000006ff */
[----:B------:R-:W-:Y:S02]  /*5490*/  SHF.L.U32 R55, R55, 0x10, RZ ;  /* 0x0000001037377819 */ /* 0x000fe400000006ff */
[----:B------:R-:W-:Y:S01]  /*54a0*/  LOP3.LUT R2, R2, 0xff, RZ, 0xc0, !PT ;  /* 0x000000ff02027812 */ /* 0x000fe200078ec0ff */
        /* <DEDUP_REMOVED lines=10> */
[----:B---3--:R-:W-:-:S05]  /*5550*/  SHF.L.U32 R6, R6, 0x10, RZ ;  /* 0x0000001006067819 */ /* 0x008fca00000006ff */
[----:B------:R-:W-:Y:S01]  /*5560*/  FMUL R54, R6, R43 ;  /* 0x0000002b06367220 */ /* 0x000fe20000400000 */
[----:B------:R-:W-:Y:S01]  /*5570*/  FMUL R43, R14, R53 ;  /* 0x000000350e2b7220 */ /* 0x000fe20000400000 */
[----:B------:R-:W-:Y:S02]  /*5580*/  PRMT R6, R7, 0x7632, R6 ;  /* 0x0000763207067816 */ /* 0x000fe40000000006 */
[----:B------:R-:W-:-:S03]  /*5590*/  PRMT R53, R45, 0x7610, R53 ;  /* 0x000076102d357816 */ /* 0x000fc60000000035 */
[----:B------:R-:W-:Y:S04]  /*55a0*/  STS.U16 [R51+0x200], R6 ;  /* 0x0002000633007388 */ /* 0x000fe80000000400 */
[----:B------:R-:W-:Y:S04]  /*55b0*/  STS.U16 [R51+0x400], R53 ;  /* 0x0004003533007388 */ /* 0x000fe80000000400 */
[----:B------:R-:W-:Y:S01]  /*55c0*/  STS.U16 [R52], R57 ;  /* 0x0000003934007388 */ /* 0x000fe20000000400 */
[----:B------:R-:W-:Y:S01]  /*55d0*/  BAR.SYNC.DEFER_BLOCKING 0x0 ;  /* 0x0000000000007b1d */ /* 0x000fe20000010000 */
[----:B--2---:R-:W-:Y:S01]  /*55e0*/  SHF.L.U32 R56, R56, 0x10, RZ ;  /* 0x0000001038387819 */ /* 0x004fe200000006ff */
[----:B----4-:R-:W-:Y:S01]  /*55f0*/  IMAD.U32 R15, R15, 0x10000, RZ ;  /* 0x000100000f0f7824 */ /* 0x010fe200078e00ff */
[----:B------:R-:W-:-:S03]  /*5600*/  SHF.L.U32 R14, R46, 0x2, RZ ;  /* 0x000000022e0e7819 */ /* 0x000fc600000006ff */
[----:B------:R-:W-:Y:S01]  /*5610*/  FMUL R56, R56, UR10 ;  /* 0x0000000a38387c20 */ /* 0x000fe20008400000 */
[----:B-----5:R-:W-:Y:S01]  /*5620*/  SHF.L.U32 R45, R50, 0x10, RZ ;  /* 0x00000010322d7819 */ /* 0x020fe200000006ff */
[----:B------:R-:W-:Y:S01]  /*5630*/  FMUL R50, R47, UR10 ;  /* 0x0000000a2f327c20 */ /* 0x000fe20008400000 */
[----:B------:R-:W-:Y:S01]  /*5640*/  LOP3.LUT R14, R14, 0x3fc, RZ, 0xc0, !PT ;  /* 0x000003fc0e0e7812 */ /* 0x000fe200078ec0ff */
[----:B------:R-:W-:Y:S01]  /*5650*/  FMUL R15, R15, R56 ;  /* 0x000000380f0f7220 */ /* 0x000fe20000400000 */
[----:B------:R-:W0:Y:S01]  /*5660*/  LDS.64 R6, [R41] ;  /* 0x0000000029067984 */ /* 0x000e220000000a00 */
[----:B------:R-:W-:Y:S02]  /*5670*/  IMAD.U32 R40, R40, 0x10000, RZ ;  /* 0x0001000028287824 */ /* 0x000fe400078e00ff */
[----:B------:R-:W-:Y:S01]  /*5680*/  FMUL R45, R45, R50 ;  /* 0x000000322d2d7220 */ /* 0x000fe20000400000 */
[----:B------:R-:W-:Y:S01]  /*5690*/  SHF.L.U32 R11, R11, 0x10, RZ ;  /* 0x000000100b0b7819 */ /* 0x000fe200000006ff */
[----:B------:R-:W-:Y:S01]  /*56a0*/  FMUL R50, R3, UR10 ;  /* 0x0000000a03327c20 */ /* 0x000fe20008400000 */
[----:B------:R-:W-:Y:S01]  /*56b0*/  FMUL R47, R15, R4 ;  /* 0x000000040f2f7220 */ /* 0x000fe20000400000 */
[----:B------:R-:W-:Y:S01]  /*56c0*/  IADD3 R14, PT, PT, R14, UR4, RZ ;  /* 0x000000040e0e7c10 */ /* 0x000fe2000fffe0ff */
[----:B------:R-:W-:-:S02]  /*56d0*/  IMAD.U32 R10, R10, 0x10000, RZ ;  /* 0x000100000a0a7824 */ /* 0x000fc400078e00ff */
[----:B------:R-:W-:Y:S01]  /*56e0*/  FMUL R56, R55, UR10 ;  /* 0x0000000a37387c20 */ /* 0x000fe20008400000 */
[----:B------:R-:W-:Y:S01]  /*56f0*/  FMUL R3, R40, UR10 ;  /* 0x0000000a28037c20 */ /* 0x000fe20008400000 */
[----:B------:R-:W-:Y:S02]  /*5700*/  MOV R15, RZ ;  /* 0x000000ff000f7202 */ /* 0x000fe40000000f00 */
[----:B------:R-:W-:Y:S01]  /*5710*/  FMUL R56, R11, R56 ;  /* 0x000000380b387220 */ /* 0x000fe20000400000 */
[----:B------:R-:W-:Y:S02]  /*5720*/  FMUL R3, R10, R3 ;  /* 0x000000030a037220 */ /* 0x000fe40000400000 */
[----:B------:R-:W-:Y:S02]  /*5730*/  IADD.64 R10, R14, 0x800 ;  /* 0x000008000e0a7835 */ /* 0x000fe400078e0200 */
[----:B------:R-:W-:-:S03]  /*5740*/  FMUL R42, R3, R42 ;  /* 0x0000002a032a7220 */ /* 0x000fc60000400000 */
[----:B------:R-:W-:Y:S01]  /*5750*/  IADD3 R3, PT, PT, R10, 0x400, RZ ;  /* 0x000004000a037810 */ /* 0x000fe20007ffe0ff */
[----:B------:R-:W-:Y:S01]  /*5760*/  FFMA R12, R12, R5, R47 ;  /* 0x000000050c0c7223 */ /* 0x000fe2000000002f */
[----:B------:R-:W-:-:S03]  /*5770*/  SHF.L.U32 R13, R13, 0x10, RZ ;  /* 0x000000100d0d7819 */ /* 0x000fc600000006ff */
[----:B------:R-:W-:-:S04]  /*5780*/  IMAD.WIDE R4, R3, 0x2, R48 ;  /* 0x0000000203047825 */ /* 0x000fc800078e0230 */
[----:B------:R-:W-:Y:S01]  /*5790*/  FMUL R13, R13, R50 ;  /* 0x000000320d0d7220 */ /* 0x000fe20000400000 */
[----:B------:R-:W-:-:S03]  /*57a0*/  FMUL R56, R56, R17 ;  /* 0x0000001138387220 */ /* 0x000fc60000400000 */
[----:B------:R-:W-:Y:S01]  /*57b0*/  FMUL R13, R13, R16 ;  /* 0x000000100d0d7220 */ /* 0x000fe20000400000 */
[----:B0-----:R0:W-:Y:S03]  /*57c0*/  @!P0 STG.E.64 desc[UR8][R4.64], R6 ;  /* 0x0000000604008986 */ /* 0x0011e6000c101b08 */
[----:B------:R-:W-:Y:S01]  /*57d0*/  FFMA R13, R54, R33, R13 ;  /* 0x00000021360d7223 */ /* 0x000fe2000000000d */
[----:B------:R-:W-:Y:S01]  /*57e0*/  FFMA R11, R43, R32, R56 ;  /* 0x000000202b0b7223 */ /* 0x000fe20000000038 */
[----:B------:R-:W-:-:S03]  /*57f0*/  FFMA R42, R45, R44, R42 ;  /* 0x0000002c2d2a7223 */ /* 0x000fc6000000002a */
[----:B------:R-:W-:Y:S02]  /*5800*/  F2FP.BF16.F32.PACK_AB R10, R13, R12 ;  /* 0x0000000c0d0a723e */ /* 0x000fe400000010ff */
[----:B------:R-:W-:Y:S02]  /*5810*/  F2FP.BF16.F32.PACK_AB R11, R42, R11 ;  /* 0x0000000b2a0b723e */ /* 0x000fe400000010ff */
[C---:B------:R-:W-:Y:S01]  /*5820*/  PRMT R12, R10.reuse, 0x7610, R12 ;  /* 0x000076100a0c7816 */ /* 0x040fe2000000000c */
[----:B------:R-:W-:Y:S01]  /*5830*/  BAR.SYNC.DEFER_BLOCKING 0x0 ;  /* 0x0000000000007b1d */ /* 0x000fe20000010000 */
[----:B------:R-:W-:Y:S02]  /*5840*/  PRMT R13, R10, 0x7632, R13 ;  /* 0x000076320a0d7816 */ /* 0x000fe4000000000d */
[C---:B------:R-:W-:Y:S02]  /*5850*/  PRMT R16, R11.reuse, 0x7610, R16 ;  /* 0x000076100b107816 */ /* 0x040fe40000000010 */
[----:B------:R-:W-:Y:S01]  /*5860*/  PRMT R17, R11, 0x7632, R17 ;  /* 0x000076320b117816 */ /* 0x000fe20000000011 */
[----:B------:R1:W-:Y:S04]  /*5870*/  STS.U16 [R51], R12 ;  /* 0x0000000c33007388 */ /* 0x0003e80000000400 */
[----:B------:R2:W-:Y:S04]  /*5880*/  STS.U16 [R51+0x200], R13 ;  /* 0x0002000d33007388 */ /* 0x0005e80000000400 */
[----:B------:R3:W-:Y:S04]  /*5890*/  STS.U16 [R51+0x400], R16 ;  /* 0x0004001033007388 */ /* 0x0007e80000000400 */
[----:B------:R-:W-:Y:S01]  /*58a0*/  STS.U16 [R52], R17 ;  /* 0x0000001134007388 */ /* 0x000fe20000000400 */
[----:B------:R-:W-:Y:S01]  /*58b0*/  BAR.SYNC.DEFER_BLOCKING 0x0 ;  /* 0x0000000000007b1d */ /* 0x000fe20000010000 */
[----:B0-----:R-:W-:-:S02]  /*58c0*/  LOP3.LUT R5, R2, 0x100, RZ, 0xfc, !PT ;  /* 0x0000010002057812 */ /* 0x001fc400078efcff */
[----:B------:R-:W-:Y:S02]  /*58d0*/  LOP3.LUT R2, R2, 0x200, RZ, 0xfc, !PT ;  /* 0x0000020002027812 */ /* 0x000fe400078efcff */
[----:B------:R-:W-:Y:S02]  /*58e0*/  LOP3.LUT R5, R5, 0x180, RZ, 0xc0, !PT ;  /* 0x0000018005057812 */ /* 0x000fe400078ec0ff */
[----:B------:R-:W-:Y:S01]  /*58f0*/  LOP3.LUT R7, R2, 0x280, RZ, 0xc0, !PT ;  /* 0x0000028002077812 */ /* 0x000fe200078ec0ff */
[----:B------:R-:W0:Y:S01]  /*5900*/  LDS.64 R10, [R41] ;  /* 0x00000000290a7984 */ /* 0x000e220000000a00 */
[----:B------:R-:W-:Y:S02]  /*5910*/  LOP3.LUT R4, R46, 0xfe, RZ, 0xc0, !PT ;  /* 0x000000fe2e047812 */ /* 0x000fe400078ec0ff */
[--C-:B-1----:R-:W-:Y:S02]  /*5920*/  LOP3.LUT R12, R5, 0x7e, R46.reuse, 0xf8, !PT ;  /* 0x0000007e050c7812 */ /* 0x102fe400078ef82e */
[----:B------:R-:W-:-:S02]  /*5930*/  LOP3.LUT R2, R7, 0x7e, R46, 0xf8, !PT ;  /* 0x0000007e07027812 */ /* 0x000fc400078ef82e */
[----:B------:R-:W-:Y:S01]  /*5940*/  IADD3 R4, PT, PT, R4, UR4, RZ ;  /* 0x0000000404047c10 */ /* 0x000fe2000fffe0ff */
[----:B------:R-:W-:Y:S01]  /*5950*/  MOV R5, RZ ;  /* 0x000000ff00057202 */ /* 0x000fe20000000f00 */
[----:B------:R-:W-:Y:S01]  /*5960*/  IADD3 R12, PT, PT, R12, UR4, RZ ;  /* 0x000000040c0c7c10 */ /* 0x000fe2000fffe0ff */
[----:B--2---:R-:W-:Y:S01]  /*5970*/  MOV R13, RZ ;  /* 0x000000ff000d7202 */ /* 0x004fe20000000f00 */
[----:B------:R-:W-:Y:S01]  /*5980*/  IMAD.WIDE R6, R3, 0x2, R8 ;  /* 0x0000000203067825 */ /* 0x000fe200078e0208 */
[----:B------:R-:W-:Y:S01]  /*5990*/  IADD3 R2, PT, PT, R2, UR4, RZ ;  /* 0x0000000402027c10 */ /* 0x000fe2000fffe0ff */
[----:B------:R-:W-:Y:S01]  /*59a0*/  MOV R3, RZ ;  /* 0x000000ff00037202 */ /* 0x000fe20000000f00 */
[----:B------:R-:W-:Y:S02]  /*59b0*/  IADD.64 R4, R4, 0xc00 ;  /* 0x00000c0004047835 */ /* 0x000fe400078e0200 */
[----:B------:R-:W-:Y:S02]  /*59c0*/  IADD.64 R12, R12, 0xc00 ;  /* 0x00000c000c0c7835 */ /* 0x000fe400078e0200 */
[----:B------:R-:W-:Y:S01]  /*59d0*/  MOV R33, RZ ;  /* 0x000000ff00217202 */ /* 0x000fe20000000f00 */
[----:B------:R-:W-:Y:S01]  /*59e0*/  LEA R32, R0, UR4, 0x1 ;  /* 0x0000000400207c11 */ /* 0x000fe2000f8e08ff */
[----:B------:R-:W-:-:S03]  /*59f0*/  IADD.64 R2, R2, 0xc00 ;  /* 0x00000c0002027835 */ /* 0x000fc600078e0200 */
[----:B------:R-:W-:Y:S02]  /*5a00*/  IADD3 R55, PT, PT, R4, 0x400, RZ ;  /* 0x0000040004377810 */ /* 0x000fe40007ffe0ff */
[----:B------:R-:W-:Y:S01]  /*5a10*/  IADD3 R44, PT, PT, R12, 0x400, RZ ;  /* 0x000004000c2c7810 */ /* 0x000fe20007ffe0ff */
[----:B------:R-:W-:-:S03]  /*5a20*/  IADD.64 R32, R32, 0xc00 ;  /* 0x00000c0020207835 */ /* 0x000fc600078e0200 */
[----:B------:R-:W-:Y:S02]  /*5a30*/  IADD3 R5, PT, PT, R12, 0x401, RZ ;  /* 0x000004010c057810 */ /* 0x000fe40007ffe0ff */
[----:B------:R-:W-:Y:S02]  /*5a40*/  IADD3 R33, PT, PT, R2, 0x400, RZ ;  /* 0x0000040002217810 */ /* 0x000fe40007ffe0ff */
[----:B---3--:R-:W-:Y:S01]  /*5a50*/  PRMT R16, RZ, 0x7610, R16 ;  /* 0x00007610ff107816 */ /* 0x008fe20000000010 */
[----:B------:R-:W-:Y:S01]  /*5a60*/  IMAD.WIDE R56, R55, 0x2, R38 ;  /* 0x0000000237387825 */ /* 0x000fe200078e0226 */
[----:B------:R-:W-:-:S03]  /*5a70*/  PRMT R12, RZ, 0x7610, R12 ;  /* 0x00007610ff0c7816 */ /* 0x000fc6000000000c */
[----:B------:R-:W-:Y:S01]  /*5a80*/  IMAD.WIDE R46, R44, 0x2, R38 ;  /* 0x000000022c2e7825 */ /* 0x000fe200078e0226 */
[----:B------:R-:W-:Y:S01]  /*5a90*/  PRMT R43, RZ, 0x7610, R43 ;  /* 0x00007610ff2b7816 */ /* 0x000fe2000000002b */
[----:B0-----:R0:W-:Y:S04]  /*5aa0*/  @!P0 STG.E.64 desc[UR8][R6.64], R10 ;  /* 0x0000000a06008986 */ /* 0x0011e8000c101b08 */
[----:B------:R-:W2:Y:S04]  /*5ab0*/  @!P0 LDG.E.EL.U16 R16, desc[UR12][R56.64] ;  /* 0x0000000c38108981 */ /* 0x000ea8000c2e1500 */
[----:B------:R-:W3:Y:S01]  /*5ac0*/  @!P0 LDG.E.EL.U16 R12, desc[UR12][R46.64] ;  /* 0x0000000c2e0c8981 */ /* 0x000ee2000c2e1500 */
[----:B------:R-:W-:Y:S01]  /*5ad0*/  USHF.R.U32 UR12, UR5, 0x4, URZ ;  /* 0x00000004050c7899 */ /* 0x000fe200080016ff */
[----:B------:R-:W-:-:S03]  /*5ae0*/  UMOV UR13, 0x140 ;  /* 0x00000140000d7882 */ /* 0x000fc60000000000 */
[----:B------:R-:W-:-:S04]  /*5af0*/  ULOP3.LUT UR13, UR13, 0xf, UR12, 0xf8, !UPT ;  /* 0x0000000f0d0d7892 */ /* 0x000fc8000f8ef80c */
[----:B------:R-:W-:Y:S01]  /*5b00*/  USHF.L.U32 UR13, UR13, 0x14, URZ ;  /* 0x000000140d0d7899 */ /* 0x000fe200080006ff */
[----:B------:R-:W-:Y:S01]  /*5b10*/  UMOV UR12, URZ ;  /* 0x000000ff000c7c82 */ /* 0x000fe20008000000 */
[----:B0-----:R-:W-:Y:S01]  /*5b20*/  IMAD.WIDE R10, R33, 0x2, R38 ;  /* 0x00000002210a7825 */ /* 0x001fe200078e0226 */
[----:B------:R-:W-:-:S04]  /*5b30*/  MOV R13, RZ ;  /* 0x000000ff000d7202 */ /* 0x000fc80000000f00 */
[----:B------:R0:W4:Y:S01]  /*5b40*/  @!P0 LDG.E.EL.U16 R43, desc[UR14][R10.64] ;  /* 0x0000000e0a2b8981 */ /* 0x000122000c2e1500 */
[----:B------:R-:W-:Y:S02]  /*5b50*/  IADD3 R17, PT, PT, R32, 0x400, RZ ;  /* 0x0000040020117810 */ /* 0x000fe40007ffe0ff */
[----:B------:R-:W-:Y:S01]  /*5b60*/  PRMT R42, RZ, 0x7610, R42 ;  /* 0x00007610ff2a7816 */ /* 0x000fe2000000002a */
[----:B------:R-:W5:Y:S01]  /*5b70*/  @!P0 LDG.E.EL R13, desc[UR12][R58.64] ;  /* 0x0000000c3a0d8981 */ /* 0x000f62000c2e1900 */
[----:B0-----:R-:W-:Y:S01]  /*5b80*/  CS2R R10, SRZ ;  /* 0x00000000000a7805 */ /* 0x001fe2000001ff00 */
[----:B------:R-:W-:Y:S01]  /*5b90*/  IMAD.WIDE R6, R17, 0x2, R38 ;  /* 0x0000000211067825 */ /* 0x000fe200078e0226 */
[----:B------:R-:W-:-:S04]  /*5ba0*/  PRMT R47, RZ, 0x7610, R47 ;  /* 0x00007610ff2f7816 */ /* 0x000fc8000000002f */
[----:B------:R-:W5:Y:S01]  /*5bb0*/  @!P0 LDG.E.EL R10, desc[UR12][R58.64] ;  /* 0x0000000c3a0a8981 */ /* 0x000f62000c2e1900 */
[----:B------:R-:W-:Y:S01]  /*5bc0*/  USHF.R.U32 UR12, UR5, 0x4, URZ ;  /* 0x00000004050c7899 */ /* 0x000fe200080016ff */
[----:B------:R-:W-:-:S03]  /*5bd0*/  UMOV UR13, 0x140 ;  /* 0x00000140000d7882 */ /* 0x000fc60000000000 */
[----:B------:R-:W-:-:S04]  /*5be0*/  ULOP3.LUT UR13, UR13, 0xf, UR12, 0xf8, !UPT ;  /* 0x0000000f0d0d7892 */ /* 0x000fc8000f8ef80c */
[----:B------:R-:W-:Y:S01]  /*5bf0*/  USHF.L.U32 UR13, UR13, 0x14, URZ ;  /* 0x000000140d0d7899 */ /* 0x000fe200080006ff */
[----:B------:R-:W-:Y:S01]  /*5c00*/  UMOV UR12, URZ ;  /* 0x000000ff000c7c82 */ /* 0x000fe20008000000 */
[----:B------:R-:W-:Y:S01]  /*5c10*/  IMAD.WIDE R56, R5, 0x2, R38 ;  /* 0x0000000205387825 */ /* 0x000fe200078e0226 */
[----:B------:R-:W-:Y:S01]  /*5c20*/  IADD3 R3, PT, PT, R2, 0x401, RZ ;  /* 0x0000040102037810 */ /* 0x000fe20007ffe0ff */
[----:B------:R0:W5:Y:S01]  /*5c30*/  @!P0 LDG.E.EL.U16 R42, desc[UR14][R6.64] ;  /* 0x0000000e062a8981 */ /* 0x000162000c2e1500 */
        /* <DEDUP_REMOVED lines=23> */
[----:B------:R-:W-:Y:S01]  /*5db0*/  MOV R2, RZ ;  /* 0x000000ff00027202 */ /* 0x000fe20000000f00 */
[----:B0-----:R-:W-:Y:S01]  /*5dc0*/  CS2R R6, SRZ ;  /* 0x0000000000067805 */ /* 0x001fe2000001ff00 */
[----:B------:R-:W-:Y:S01]  /*5dd0*/  MOV R4, RZ ;  /* 0x000000ff00047202 */ /* 0x000fe20000000f00 */
[----:B------:R-:W-:Y:S01]  /*5de0*/  MOV R0, RZ ;  /* 0x000000ff00007202 */ /* 0x000fe20000000f00 */
[----:B------:R-:W5:Y:S01]  /*5df0*/  @!P0 LDG.E.EL R11, desc[UR16][R58.64+0x4] ;  /* 0x000004103a0b8981 */ /* 0x000f62000c2e1900 */
[----:B-1----:R-:W-:-:S03]  /*5e00*/  IMAD.WIDE R56, R3, 0x2, R38 ;  /* 0x0000000203387825 */ /* 0x002fc600078e0226 */
[----:B------:R-:W5:Y:S01]  /*5e10*/  @!P0 LDG.E.EL R7, desc[UR14][R58.64] ;  /* 0x0000000e3a078981 */ /* 0x000f62000c2e1900 */
[----:B------:R-:W-:-:S03]  /*5e20*/  PRMT R50, RZ, 0x7610, R50 ;  /* 0x00007610ff327816 */ /* 0x000fc60000000032 */
[----:B------:R-:W5:Y:S01]  /*5e30*/  @!P0 LDG.E.EL.U16 R46, desc[UR12][R56.64] ;  /* 0x0000000c382e8981 */ /* 0x000f62000c2e1500 */
[----:B------:R-:W-:Y:S01]  /*5e40*/  USHF.R.U32 UR12, UR5, 0x4, URZ ;  /* 0x00000004050c7899 */ /* 0x000fe200080016ff */
[----:B------:R-:W-:-:S03]  /*5e50*/  UMOV UR13, 0x140 ;  /* 0x00000140000d7882 */ /* 0x000fc60000000000 */
[----:B------:R-:W-:-:S04]  /*5e60*/  ULOP3.LUT UR13, UR13, 0xf, UR12, 0xf8, !UPT ;  /* 0x0000000f0d0d7892 */ /* 0x000fc8000f8ef80c */
[----:B------:R-:W-:Y:S01]  /*5e70*/  USHF.L.U32 UR13, UR13, 0x14, URZ ;  /* 0x000000140d0d7899 */ /* 0x000fe200080006ff */
[----:B------:R-:W-:Y:S01]  /*5e80*/  UMOV UR12, URZ ;  /* 0x000000ff000c7c82 */ /* 0x000fe20008000000 */
[----:B------:R-:W5:Y:S04]  /*5e90*/  @!P0 LDG.E.EL R6, desc[UR14][R58.64] ;  /* 0x0000000e3a068981 */ /* 0x000f68000c2e1900 */
[----:B------:R-:W5:Y:S04]  /*5ea0*/  @!P0 LDG.E.EL R2, desc[UR18][R58.64+0x4] ;  /* 0x000004123a028981 */ /* 0x000f68000c2e1900 */
[----:B------:R-:W5:Y:S04]  /*5eb0*/  @!P0 LDG.E.EL R4, desc[UR18][R58.64+0x4] ;  /* 0x000004123a048981 */ /* 0x000f68000c2e1900 */
[----:B------:R0:W5:Y:S01]  /*5ec0*/  @!P0 LDG.E.EL R0, desc[UR20][R58.64+0x4] ;  /* 0x000004143a008981 */ /* 0x000162000c2e1900 */
[----:B------:R-:W-:-:S03]  /*5ed0*/  IADD3 R32, PT, PT, R32, 0x401, RZ ;  /* 0x0000040120207810 */ /* 0x000fc60007ffe0ff */
[----:B------:R-:W5:Y:S04]  /*5ee0*/  LDG.E.EL.U16 R53, desc[UR16][R28.64+0x2000] ;  /* 0x002000101c357981 */ /* 0x000f68000c2e1500 */
[----:B------:R-:W5:Y:S01]  /*5ef0*/  LDG.E.EL.U16 R45, desc[UR16][R34.64+0x2000] ;  /* 0x00200010222d7981 */ /* 0x000f62000c2e1500 */
[----:B0-----:R-:W-:-:S03]  /*5f00*/  IMAD.WIDE R58, R40, 0x2, R38 ;  /* 0x00000002283a7825 */ /* 0x001fc600078e0226 */
[----:B------:R-:W5:Y:S04]  /*5f10*/  LDG.E.EL.U16 R56, desc[UR12][R22.64+0x2002] ;  /* 0x0020020c16387981 */ /* 0x000f68000c2e1500 */
[----:B------:R-:W5:Y:S01]  /*5f20*/  @!P0 LDG.E.EL.U16 R50, desc[UR20][R58.64] ;  /* 0x000000143a328981 */ /* 0x000f62000c2e1500 */
[----:B------:R-:W-:-:S03]  /*5f30*/  IMAD.WIDE R38, R32, 0x2, R38 ;  /* 0x0000000220267825 */ /* 0x000fc600078e0226 */
[----:B------:R0:W5:Y:S04]  /*5f40*/  LDG.E.EL.U16 R34, desc[UR12][R34.64+0x2002] ;  /* 0x0020020c22227981 */ /* 0x000168000c2e1500 */
[----:B------:R-:W5:Y:S04]  /*5f50*/  LDG.E.EL.U16 R57, desc[UR16][R36.64+0x2000] ;  /* 0x0020001024397981 */ /* 0x000f68000c2e1500 */
[----:B------:R-:W5:Y:S01]  /*5f60*/  LDG.E.EL.U16 R54, desc[UR16][R22.64+0x2000] ;  /* 0x0020001016367981 */ /* 0x000f62000c2e1500 */
[----:B0-----:R-:W-:-:S03]  /*5f70*/  PRMT R35, RZ, 0x7610, R35 ;  /* 0x00007610ff237816 */ /* 0x001fc60000000023 */
[----:B------:R0:W5:Y:S04]  /*5f80*/  LDG.E.EL.U16 R37, desc[UR12][R36.64+0x2002] ;  /* 0x0020020c24257981 */ /* 0x000168000c2e1500 */
[----:B------:R-:W5:Y:S04]  /*5f90*/  @!P0 LDG.E.EL.U16 R35, desc[UR12][R38.64] ;  /* 0x0000000c26238981 */ /* 0x000f68000c2e1500 */
[----:B------:R1:W5:Y:S01]  /*5fa0*/  LDG.E.EL.U16 R38, desc[UR12][R28.64+0x2002] ;  /* 0x0020020c1c267981 */ /* 0x000362000c2e1500 */
[----:B0-----:R-:W-:Y:S01]  /*5fb0*/  PRMT R36, RZ, 0x7610, R36 ;  /* 0x00007610ff247816 */ /* 0x001fe20000000024 */
[----:B------:R-:W-:Y:S01]  /*5fc0*/  IMAD.WIDE R22, R55, 0x2, R24 ;  /* 0x0000000237167825 */ /* 0x000fe200078e0218 */
[----:B------:R-:W-:Y:S01]  /*5fd0*/  USHF.R.U32 UR14, UR5, 0x4, URZ ;  /* 0x00000004050e7899 */ /* 0x000fe200080016ff */
[----:B------:R-:W-:-:S03]  /*5fe0*/  UMOV UR15, 0x140 ;  /* 0x00000140000f7882 */ /* 0x000fc60000000000 */
[----:B------:R-:W-:-:S04]  /*5ff0*/  ULOP3.LUT UR15, UR15, 0xf, UR14, 0xf8, !UPT ;  /* 0x0000000f0f0f7892 */ /* 0x000fc8000f8ef80e */
[----:B------:R-:W-:Y:S01]  /*6000*/  USHF.L.U32 UR15, UR15, 0x14, URZ ;  /* 0x000000140f0f7899 */ /* 0x000fe200080006ff */
[----:B------:R-:W-:Y:S01]  /*6010*/  UMOV UR14, URZ ;  /* 0x000000ff000e7c82 */ /* 0x000fe20008000000 */
[----:B------:R0:W5:Y:S01]  /*6020*/  @!P0 LDG.E.EL.U16 R36, desc[UR12][R22.64] ;  /* 0x0000000c16248981 */ /* 0x000162000c2e1500 */
[----:B------:R-:W-:Y:S01]  /*6030*/  USHF.R.U32 UR12, UR5, 0x4, URZ ;  /* 0x00000004050c7899 */ /* 0x000fe200080016ff */
[----:B------:R-:W-:-:S03]  /*6040*/  UMOV UR13, 0x140 ;  /* 0x00000140000d7882 */ /* 0x000fc60000000000 */
[----:B------:R-:W-:-:S04]  /*6050*/  ULOP3.LUT UR13, UR13, 0xf, UR12, 0xf8, !UPT ;  /* 0x0000000f0d0d7892 */ /* 0x000fc8000f8ef80c */
[----:B------:R-:W-:Y:S01]  /*6060*/  USHF.L.U32 UR13, UR13, 0x14, URZ ;  /* 0x000000140d0d7899 */ /* 0x000fe200080006ff */
[----:B------:R-:W-:Y:S01]  /*6070*/  UMOV UR12, URZ ;  /* 0x000000ff000c7c82 */ /* 0x000fe20008000000 */
[----:B-1----:R-:W-:-:S04]  /*6080*/  IMAD.WIDE R28, R33, 0x2, R24 ;  /* 0x00000002211c7825 */ /* 0x002fc800078e0218 */
[----:B0-----:R-:W-:Y:S01]  /*6090*/  IMAD.WIDE R22, R44, 0x2, R24 ;  /* 0x000000022c167825 */ /* 0x001fe200078e0218 */
[----:B------:R-:W-:Y:S01]  /*60a0*/  PRMT R44, RZ, 0x7610, R44 ;  /* 0x00007610ff2c7816 */ /* 0x000fe2000000002c */
[----:B------:R-:W-:Y:S01]  /*60b0*/  USHF.R.U32 UR16, UR5, 0x4, URZ ;  /* 0x0000000405107899 */ /* 0x000fe200080016ff */
[----:B------:R-:W-:-:S03]  /*60c0*/  UMOV UR17, 0x140 ;  /* 0x0000014000117882 */ /* 0x000fc60000000000 */
[----:B------:R-:W-:-:S04]  /*60d0*/  ULOP3.LUT UR17, UR17, 0xf, UR16, 0xf8, !UPT ;  /* 0x0000000f11117892 */ /* 0x000fc8000f8ef810 */
[----:B------:R-:W-:Y:S01]  /*60e0*/  USHF.L.U32 UR17, UR17, 0x14, URZ ;  /* 0x0000001411117899 */ /* 0x000fe200080006ff */
[----:B------:R-:W-:Y:S01]  /*60f0*/  UMOV UR16, URZ ;  /* 0x000000ff00107c82 */ /* 0x000fe20008000000 */
[----:B------:R-:W-:Y:S01]  /*6100*/  PRMT R39, RZ, 0x7610, R39 ;  /* 0x00007610ff277816 */ /* 0x000fe20000000027 */
[----:B------:R-:W5:Y:S04]  /*6110*/  LDG.E.EL.U16 R33, desc[UR12][R30.64+0x2000] ;  /* 0x0020000c1e217981 */ /* 0x000f68000c2e1500 */
[----:B------:R0:W5:Y:S01]  /*6120*/  @!P0 LDG.E.EL.U16 R44, desc[UR14][R28.64] ;  /* 0x0000000e1c2c8981 */ /* 0x000162000c2e1500 */
[----:B------:R-:W-:-:S03]  /*6130*/  PRMT R58, RZ, 0x7610, R58 ;  /* 0x00007610ff3a7816 */ /* 0x000fc6000000003a */
[----:B------:R1:W5:Y:S01]  /*6140*/  @!P0 LDG.E.EL.U16 R39, desc[UR14][R22.64] ;  /* 0x0000000e16278981 */ /* 0x000362000c2e1500 */
[----:B------:R-:W-:-:S03]  /*6150*/  PRMT R55, RZ, 0x7610, R55 ;  /* 0x00007610ff377816 */ /* 0x000fc60000000037 */
[----:B------:R-:W5:Y:S01]  /*6160*/  LDG.E.EL.U16 R59, desc[UR12][R20.64+0x2000] ;  /* 0x0020000c143b7981 */ /* 0x000f62000c2e1500 */
[----:B0-----:R-:W-:-:S03]  /*6170*/  IMAD.WIDE R28, R17, 0x2, R24 ;  /* 0x00000002111c7825 */ /* 0x001fc600078e0218 */
[----:B------:R-:W5:Y:S01]  /*6180*/  LDG.E.EL.U16 R17, desc[UR12][R18.64+0x2000] ;  /* 0x0020000c12117981 */ /* 0x000f62000c2e1500 */
[----:B-1----:R-:W-:Y:S01]  /*6190*/  IMAD.WIDE R22, R5, 0x2, R24 ;  /* 0x0000000205167825 */ /* 0x002fe200078e0218 */
[----:B------:R-:W-:Y:S01]  /*61a0*/  PRMT R5, RZ, 0x7610, R5 ;  /* 0x00007610ff057816 */ /* 0x000fe20000000005 */
[----:B------:R-:W-:-:S03]  /*61b0*/  USHF.R.U32 UR4, UR5, 0x4, URZ ;  /* 0x0000000405047899 */ /* 0x000fc600080016ff */
[----:B------:R-:W-:Y:S02]  /*61c0*/  UMOV UR5, 0x140 ;  /* 0x0000014000057882 */ /* 0x000fe40000000000 */
[----:B------:R-:W-:-:S04]  /*61d0*/  ULOP3.LUT UR5, UR5, 0xf, UR4, 0xf8, !UPT ;  /* 0x0000000f05057892 */ /* 0x000fc8000f8ef804 */
[----:B------:R-:W-:Y:S01]  /*61e0*/  USHF.L.U32 UR5, UR5, 0x14, URZ ;  /* 0x0000001405057899 */ /* 0x000fe200080006ff */
[----:B------:R-:W-:Y:S01]  /*61f0*/  UMOV UR4, URZ ;  /* 0x000000ff00047c82 */ /* 0x000fe20008000000 */
[----:B------:R-:W5:Y:S04]  /*6200*/  @!P0 LDG.E.EL.U16 R55, desc[UR12][R28.64] ;  /* 0x0000000c1c378981 */ /* 0x000f68000c2e1500 */
[----:B------:R0:W5:Y:S04]  /*6210*/  @!P0 LDG.E.EL.U16 R58, desc[UR16][R22.64] ;  /* 0x00000010163a8981 */ /* 0x000168000c2e1500 */
[----:B------:R-:W5:Y:S04]  /*6220*/  LDG.E.EL.U16 R30, desc[UR4][R30.64+0x2002] ;  /* 0x002002041e1e7981 */ /* 0x000f68000c2e1500 */
[----:B------:R-:W5:Y:S01]  /*6230*/  LDG.E.EL.U16 R29, desc[UR4][R20.64+0x2002] ;  /* 0x00200204141d7981 */ /* 0x000f62000c2e1500 */
[----:B0-----:R-:W-:Y:S01]  /*6240*/  IMAD.WIDE R22, R40, 0x2, R24 ;  /* 0x0000000228167825 */ /* 0x001fe200078e0218 */
[----:B------:R-:W-:-:S02]  /*6250*/  PRMT R28, RZ, 0x7610, R28 ;  /* 0x00007610ff1c7816 */ /* 0x000fc4000000001c */
[----:B------:R-:W5:Y:S04]  /*6260*/  LDG.E.EL.U16 R60, desc[UR4][R26.64+0x2002] ;  /* 0x002002041a3c7981 */ /* 0x000f68000c2e1500 */
[----:B------:R0:W5:Y:S04]  /*6270*/  @!P0 LDG.E.EL.U16 R5, desc[UR12][R22.64] ;  /* 0x0000000c16058981 */ /* 0x000168000c2e1500 */
[----:B------:R-:W5:Y:S01]  /*6280*/  LDG.E.EL.U16 R40, desc[UR12][R26.64+0x2000] ;  /* 0x0020000c1a287981 */ /* 0x000f62000c2e1500 */
[----:B0-----:R-:W-:-:S03]  /*6290*/  IMAD.WIDE R22, R32, 0x2, R24 ;  /* 0x0000000220167825 */ /* 0x001fc600078e0218 */
[----:B------:R5:W5:Y:S01]  /*62a0*/  LDG.E.EL.U16 R32, desc[UR4][R18.64+0x2002] ;  /* 0x0020020412207981 */ /* 0x000b62000c2e1500 */
[----:B------:R-:W-:Y:S01]  /*62b0*/  IMAD.WIDE R24, R3, 0x2, R24 ;  /* 0x0000000203187825 */ /* 0x000fe200078e0218 */
[----:B------:R-:W-:-:S04]  /*62c0*/  PRMT R3, RZ, 0x7610, R3 ;  /* 0x00007610ff037816 */ /* 0x000fc80000000003 */
[----:B------:R0:W5:Y:S04]  /*62d0*/  @!P0 LDG.E.EL.U16 R28, desc[UR16][R24.64] ;  /* 0x00000010181c8981 */ /* 0x000168000c2e1500 */
[----:B------:R1:W5:Y:S01]  /*62e0*/  @!P0 LDG.E.EL.U16 R3, desc[UR4][R22.64] ;  /* 0x0000000416038981 */ /* 0x000362000c2e1500 */
[----:B--2---:R-:W-:-:S05]  /*62f0*/  SHF.L.U32 R16, R16, 0x10, RZ ;  /* 0x0000001010107819 */ /* 0x004fca00000006ff */
[----:B------:R-:W-:Y:S01]  /*6300*/  FMUL R31, R16, UR7 ;  /* 0x00000007101f7c20 */ /* 0x000fe20008400000 */
[----:B----4-:R-:W-:-:S04]  /*6310*/  IMAD.U32 R43, R43, 0x10000, RZ ;  /* 0x000100002b2b7824 */ /* 0x010fc800078e00ff */
[----:B------:R-:W-:Y:S01]  /*6320*/  FMUL R21, R43, UR7 ;  /* 0x000000072b157c20 */ /* 0x000fe20008400000 */
[----:B---3--:R-:W-:Y:S02]  /*6330*/  SHF.L.U32 R61, R12, 0x10, RZ ;  /* 0x000000100c3d7819 */ /* 0x008fe400000006ff */
[----:B-----5:R-:W-:-:S05]  /*6340*/  SHF.L.U32 R18, R42, 0x10, RZ ;  /* 0x000000102a127819 */ /* 0x020fca00000006ff */
[----:B------:R-:W-:Y:S01]  /*6350*/  FMUL R18, R18, UR7 ;  /* 0x0000000712127c20 */ /* 0x000fe20008400000 */
[----:B0-----:R-:W-:Y:S01]  /*6360*/  SHF.L.U32 R25, R47, 0x10, RZ ;  /* 0x000000102f197819 */ /* 0x001fe200000006ff */
[----:B-1----:R-:W-:-:S04]  /*6370*/  FMUL R22, R61, UR7 ;  /* 0x000000073d167c20 */ /* 0x002fc80008400000 */
[----:B------:R-:W-:Y:S01]  /*6380*/  FMUL R25, R25, UR7 ;  /* 0x0000000719197c20 */ /* 0x000fe20008400000 */
[----:B------:R-:W-:-:S04]  /*6390*/  IMAD.U32 R16, R53, 0x10000, RZ ;  /* 0x0001000035107824 */ /* 0x000fc800078e00ff */
[----:B------:R-:W-:Y:S01]  /*63a0*/  FMUL R16, R16, R21 ;  /* 0x0000001510107220 */ /* 0x000fe20000400000 */
[----:B------:R-:W-:Y:S02]  /*63b0*/  SHF.L.U32 R56, R56, 0x10, RZ ;  /* 0x0000001038387819 */ /* 0x000fe400000006ff */
[----:B------:R-:W-:-:S05]  /*63c0*/  SHF.L.U32 R23, R50, 0x10, RZ ;  /* 0x0000001032177819 */ /* 0x000fca00000006ff */
[----:B------:R-:W-:Y:S01]  /*63d0*/  FMUL R23, R23, UR7 ;  /* 0x0000000717177c20 */ /* 0x000fe20008400000 */
[----:B------:R-:W-:-:S03]  /*63e0*/  IMAD.U32 R21, R57, 0x10000, RZ ;  /* 0x0001000039157824 */ /* 0x000fc600078e00ff */
[----:B------:R-:W-:Y:S01]  /*63f0*/  FMUL R56, R56, R23 ;  /* 0x0000001738387220 */ /* 0x000fe20000400000 */
[----:B------:R-:W-:Y:S01]  /*6400*/  SHF.L.U32 R23, R46, 0x10, RZ ;  /* 0x000000102e177819 */ /* 0x000fe200000006ff */
[----:B------:R-:W-:Y:S01]  /*6410*/  FMUL R21, R21, R18 ;  /* 0x0000001215157220 */ /* 0x000fe20000400000 */
[----:B------:R-:W-:Y:S01]  /*6420*/  SHF.L.U32 R12, R54, 0x10, RZ ;  /* 0x00000010360c7819 */ /* 0x000fe200000006ff */
[----:B------:R-:W-:Y:S02]  /*6430*/  IMAD.U32 R34, R34, 0x10000, RZ ;  /* 0x0001000022227824 */ /* 0x000fe400078e00ff */
[----:B------:R-:W-:Y:S01]  /*6440*/  FMUL R23, R23, UR7 ;  /* 0x0000000717177c20 */ /* 0x000fe20008400000 */
[----:B------:R-:W-:Y:S02]  /*6450*/  SHF.L.U32 R37, R37, 0x10, RZ ;  /* 0x0000001025257819 */ /* 0x000fe400000006ff */
[----:B------:R-:W-:Y:S01]  /*6460*/  SHF.L.U32 R18, R35, 0x10, RZ ;  /* 0x0000001023127819 */ /* 0x000fe200000006ff */
[----:B------:R-:W-:Y:S01]  /*6470*/  FMUL R12, R12, R31 ;  /* 0x0000001f0c0c7220 */ /* 0x000fe20000400000 */
[----:B------:R-:W-:-:S03]  /*6480*/  SHF.L.U32 R45, R45, 0x10, RZ ;  /* 0x000000102d2d7819 */ /* 0x000fc600000006ff */
[----:B------:R-:W-:Y:S01]  /*6490*/  FMUL R18, R18, UR7 ;  /* 0x0000000712127c20 */ /* 0x000fe20008400000 */
[----:B------:R-:W-:Y:S01]  /*64a0*/  FMUL R27, R56, R11 ;  /* 0x0000000b381b7220 */ /* 0x000fe20000400000 */
[----:B------:R-:W-:Y:S02]  /*64b0*/  IMAD.U32 R38, R38, 0x10000, RZ ;  /* 0x0001000026267824 */ /* 0x000fe400078e00ff */
[----:B------:R-:W-:Y:S01]  /*64c0*/  FMUL R25, R34, R25 ;  /* 0x0000001922197220 */ /* 0x000fe20000400000 */
[----:B------:R-:W-:Y:S01]  /*64d0*/  FMUL R37, R37, R18 ;  /* 0x0000001225257220 */ /* 0x000fe20000400000 */
[----:B------:R-:W-:Y:S01]  /*64e0*/  FMUL R23, R38, R23 ;  /* 0x0000001726177220 */ /* 0x000fe20000400000 */
[----:B------:R-:W-:Y:S01]  /*64f0*/  FFMA R27, R12, R13, R27 ;  /* 0x0000000d0c1b7223 */ /* 0x000fe2000000001b */
        /* <DEDUP_REMOVED lines=14> */
[----:B------:R-:W-:Y:S04]  /*65e0*/  STS.U16 [R51], R22 ;  /* 0x0000001633007388 */ /* 0x000fe80000000400 */
[----:B------:R-:W-:Y:S04]  /*65f0*/  STS.U16 [R51+0x200], R23 ;  /* 0x0002001733007388 */ /* 0x000fe80000000400 */
[----:B------:R-:W-:Y:S04]  /*6600*/  STS.U16 [R51+0x400], R24 ;  /* 0x0004001833007388 */ /* 0x000fe80000000400 */
[----:B------:R-:W-:Y:S01]  /*6610*/  STS.U16 [R52], R26 ;  /* 0x0000001a34007388 */ /* 0x000fe20000000400 */
[----:B------:R-:W-:Y:S01]  /*6620*/  SHF.L.U32 R18, R17, 0x10, RZ ;  /* 0x0000001011127819 */ /* 0x000fe200000006ff */
[----:B------:R-:W-:Y:S06]  /*6630*/  BAR.SYNC.DEFER_BLOCKING 0x0 ;  /* 0x0000000000007b1d */ /* 0x000fec0000010000 */
[----:B------:R-:W0:Y:S01]  /*6640*/  LDS.64 R16, [R41] ;  /* 0x0000000029107984 */ /* 0x000e220000000a00 */
[----:B------:R-:W-:-:S03]  /*6650*/  IADD.64 R14, R14, 0xc00 ;  /* 0x00000c000e0e7835 */ /* 0x000fc600078e0200 */
[----:B------:R-:W-:Y:S02]  /*6660*/  SHF.L.U32 R19, R36, 0x10, RZ ;  /* 0x0000001024137819 */ /* 0x000fe400000006ff */
[----:B------:R-:W-:Y:S02]  /*6670*/  SHF.L.U32 R5, R5, 0x10, RZ ;  /* 0x0000001005057819 */ /* 0x000fe400000006ff */
[----:B------:R-:W-:Y:S01]  /*6680*/  IADD3 R15, PT, PT, R14, 0x400, RZ ;  /* 0x000004000e0f7810 */ /* 0x000fe20007ffe0ff */
[----:B------:R-:W-:Y:S02]  /*6690*/  IMAD.U32 R12, R33, 0x10000, RZ ;  /* 0x00010000210c7824 */ /* 0x000fe400078e00ff */
[----:B------:R-:W-:Y:S01]  /*66a0*/  FMUL R19, R19, UR10 ;  /* 0x0000000a13137c20 */ /* 0x000fe20008400000 */
[----:B------:R-:W-:Y:S01]  /*66b0*/  SHF.L.U32 R30, R30, 0x10, RZ ;  /* 0x000000101e1e7819 */ /* 0x000fe200000006ff */
[----:B------:R-:W-:Y:S01]  /*66c0*/  FMUL R5, R5, UR10 ;  /* 0x0000000a05057c20 */ /* 0x000fe20008400000 */
[----:B------:R-:W-:Y:S01]  /*66d0*/  IMAD.U32 R58, R58, 0x10000, RZ ;  /* 0x000100003a3a7824 */ /* 0x000fe200078e00ff */
[----:B------:R-:W-:Y:S01]  /*66e0*/  SHF.L.U32 R28, R28, 0x10, RZ ;  /* 0x000000101c1c7819 */ /* 0x000fe200000006ff */
[----:B------:R-:W-:Y:S01]  /*66f0*/  IMAD.WIDE R48, R15, 0x2, R48 ;  /* 0x000000020f307825 */ /* 0x000fe200078e0230 */
[----:B------:R-:W-:-:S03]  /*6700*/  SHF.L.U32 R3, R3, 0x10, RZ ;  /* 0x0000001003037819 */ /* 0x000fc600000006ff */
[----:B------:R-:W-:Y:S01]  /*6710*/  FMUL R12, R12, R19 ;  /* 0x000000130c0c7220 */ /* 0x000fe20000400000 */
[----:B------:R-:W-:Y:S01]  /*6720*/  SHF.L.U32 R20, R39, 0x10, RZ ;  /* 0x0000001027147819 */ /* 0x000fe200000006ff */
[----:B------:R-:W-:Y:S01]  /*6730*/  FMUL R30, R30, R5 ;  /* 0x000000051e1e7220 */ /* 0x000fe20000400000 */
[----:B------:R-:W-:Y:S01]  /*6740*/  SHF.L.U32 R19, R44, 0x10, RZ ;  /* 0x000000102c137819 */ /* 0x000fe200000006ff */
[----:B------:R-:W-:Y:S01]  /*6750*/  IMAD.U32 R29, R29, 0x10000, RZ ;  /* 0x000100001d1d7824 */ /* 0x000fe200078e00ff */
[----:B------:R-:W-:Y:S01]  /*6760*/  SHF.L.U32 R32, R32, 0x10, RZ ;  /* 0x0000001020207819 */ /* 0x000fe200000006ff */
[----:B------:R-:W-:Y:S01]  /*6770*/  FMUL R58, R58, UR10 ;  /* 0x0000000a3a3a7c20 */ /* 0x000fe20008400000 */
[----:B------:R-:W-:Y:S01]  /*6780*/  SHF.L.U32 R60, R60, 0x10, RZ ;  /* 0x000000103c3c7819 */ /* 0x000fe200000006ff */
[----:B------:R-:W-:Y:S02]  /*6790*/  IMAD.U32 R21, R55, 0x10000, RZ ;  /* 0x0001000037157824 */ /* 0x000fe400078e00ff */
[----:B------:R-:W-:Y:S01]  /*67a0*/  FMUL R5, R28, UR10 ;  /* 0x0000000a1c057c20 */ /* 0x000fe20008400000 */
[----:B------:R-:W-:Y:S01]  /*67b0*/  FMUL R3, R3, UR10 ;  /* 0x0000000a03037c20 */ /* 0x000fe20008400000 */
[----:B------:R-:W-:Y:S01]  /*67c0*/  SHF.L.U32 R59, R59, 0x10, RZ ;  /* 0x000000103b3b7819 */ /* 0x000fe200000006ff */
[----:B------:R-:W-:Y:S01]  /*67d0*/  FMUL R20, R20, UR10 ;  /* 0x0000000a14147c20 */ /* 0x000fe20008400000 */
[----:B------:R-:W-:Y:S01]  /*67e0*/  FMUL R29, R29, R58 ;  /* 0x0000003a1d1d7220 */ /* 0x000fe20000400000 */
[----:B------:R-:W-:-:S02]  /*67f0*/  IMAD.U32 R40, R40, 0x10000, RZ ;  /* 0x0001000028287824 */ /* 0x000fc400078e00ff */
[----:B------:R-:W-:Y:S01]  /*6800*/  FMUL R19, R19, UR10 ;  /* 0x0000000a13137c20 */ /* 0x000fe20008400000 */
[----:B------:R-:W-:Y:S01]  /*6810*/  FMUL R21, R21, UR10 ;  /* 0x0000000a15157c20 */ /* 0x000fe20008400000 */
[----:B------:R-:W-:Y:S01]  /*6820*/  FMUL R5, R32, R5 ;  /* 0x0000000520057220 */ /* 0x000fe20000400000 */
[----:B------:R-:W-:Y:S01]  /*6830*/  FMUL R3, R60, R3 ;  /* 0x000000033c037220 */ /* 0x000fe20000400000 */
[----:B0-----:R0:W-:Y:S01]  /*6840*/  @!P0 STG.E.64 desc[UR8][R48.64], R16 ;  /* 0x0000001030008986 */ /* 0x0011e2000c101b08 */
[----:B------:R-:W-:Y:S01]  /*6850*/  FMUL R59, R59, R20 ;  /* 0x000000143b3b7220 */ /* 0x000fe20000400000 */
[----:B------:R-:W-:Y:S01]  /*6860*/  FMUL R11, R30, R11 ;  /* 0x0000000b1e0b7220 */ /* 0x000fe20000400000 */
[----:B------:R-:W-:Y:S01]  /*6870*/  FMUL R2, R29, R2 ;  /* 0x000000021d027220 */ /* 0x000fe20000400000 */
[----:B------:R-:W-:Y:S01]  /*6880*/  FMUL R18, R18, R19 ;  /* 0x0000001312127220 */ /* 0x000fe20000400000 */
[----:B------:R-:W-:Y:S01]  /*6890*/  FMUL R21, R40, R21 ;  /* 0x0000001528157220 */ /* 0x000fe20000400000 */
[----:B------:R-:W-:Y:S01]  /*68a0*/  FMUL R5, R5, R4 ;  /* 0x0000000405057220 */ /* 0x000fe20000400000 */
[----:B------:R-:W-:Y:S01]  /*68b0*/  FMUL R0, R3, R0 ;  /* 0x0000000003007220 */ /* 0x000fe20000400000 */
[----:B------:R-:W-:Y:S01]  /*68c0*/  FFMA R11, R12, R13, R11 ;  /* 0x0000000d0c0b7223 */ /* 0x000fe2000000000b */
[----:B------:R-:W-:Y:S01]  /*68d0*/  FFMA R2, R59, R10, R2 ;  /* 0x0000000a3b027223 */ /* 0x000fe20000000002 */
[----:B------:R-:W-:Y:S01]  /*68e0*/  FFMA R5, R18, R7, R5 ;  /* 0x0000000712057223 */ /* 0x000fe20000000005 */
[----:B------:R-:W-:-:S03]  /*68f0*/  FFMA R6, R21, R6, R0 ;  /* 0x0000000615067223 */ /* 0x000fc60000000000 */
[----:B------:R-:W-:Y:S01]  /*6900*/  F2FP.BF16.F32.PACK_AB R0, R2, R11 ;  /* 0x0000000b0200723e */ /* 0x000fe200000010ff */
[----:B------:R-:W-:Y:S01]  /*6910*/  BAR.SYNC.DEFER_BLOCKING 0x0 ;  /* 0x0000000000007b1d */ /* 0x000fe20000010000 */
[----:B------:R-:W-:Y:S02]  /*6920*/  F2FP.BF16.F32.PACK_AB R2, R6, R5 ;  /* 0x000000050602723e */ /* 0x000fe400000010ff */
[----:B------:R-:W-:Y:S02]  /*6930*/  PRMT R3, R0, 0x7632, R3 ;  /* 0x0000763200037816 */ /* 0x000fe40000000003 */
[----:B------:R-:W-:Y:S01]  /*6940*/  PRMT R26, R2, 0x7632, R26 ;  /* 0x00007632021a7816 */ /* 0x000fe2000000001a */
[----:B------:R0:W-:Y:S04]  /*6950*/  STS.U16 [R51], R0 ;  /* 0x0000000033007388 */ /* 0x0001e80000000400 */
[----:B------:R0:W-:Y:S04]  /*6960*/  STS.U16 [R51+0x200], R3 ;  /* 0x0002000333007388 */ /* 0x0001e80000000400 */
[----:B------:R0:W-:Y:S04]  /*6970*/  STS.U16 [R51+0x400], R2 ;  /* 0x0004000233007388 */ /* 0x0001e80000000400 */
[----:B------:R0:W-:Y:S01]  /*6980*/  STS.U16 [R52], R26 ;  /* 0x0000001a34007388 */ /* 0x0001e20000000400 */
[----:B------:R-:W-:Y:S06]  /*6990*/  BAR.SYNC.DEFER_BLOCKING 0x0 ;  /* 0x0000000000007b1d */ /* 0x000fec0000010000 */
[----:B------:R-:W-:Y:S05]  /*69a0*/  @P0 EXIT ;  /* 0x000000000000094d */ /* 0x000fea0003800000 */
[----:B------:R-:W1:Y:S01]  /*69b0*/  LDS.64 R40, [R41] ;  /* 0x0000000029287984 */ /* 0x000e620000000a00 */
[----:B------:R-:W-:-:S05]  /*69c0*/  IMAD.WIDE R8, R15, 0x2, R8 ;  /* 0x000000020f087825 */ /* 0x000fca00078e0208 */
[----:B-1----:R-:W-:Y:S01]  /*69d0*/  STG.E.64 desc[UR8][R8.64], R40 ;  /* 0x0000002808007986 */ /* 0x002fe2000c101b08 */
[----:B------:R-:W-:Y:S05]  /*69e0*/  EXIT ;  /* 0x000000000000794d */ /* 0x000fea0003800000 */
.L_x_2:
[----:B------:R-:W-:-:S00]  /*69f0*/  BRA `(.L_x_2) ;  /* 0xfffffffc00fc7947 */ /* 0x000fc0000383ffff */
[----:B------:R-:W-:-:S00]  /*6a00*/  NOP ;  /* 0x0000000000007918 */ /* 0x000fc00000000000 */
[----:B------:R-:W-:-:S00]  /*6a10*/  NOP ;  /* 0x0000000000007918 */ /* 0x000fc00000000000 */
[----:B------:R-:W-:-:S00]  /*6a20*/  NOP ;  /* 0x0000000000007918 */ /* 0x000fc00000000000 */
[----:B------:R-:W-:-:S00]  /*6a30*/  NOP ;  /* 0x0000000000007918 */ /* 0x000fc00000000000 */
[----:B------:R-:W-:-:S00]  /*6a40*/  NOP ;  /* 0x0000000000007918 */ /* 0x000fc00000000000 */
[----:B------:R-:W-:-:S00]  /*6a50*/  NOP ;  /* 0x0000000000007918 */ /* 0x000fc00000000000 */
[----:B------:R-:W-:-:S00]  /*6a60*/  NOP ;  /* 0x0000000000007918 */ /* 0x000fc00000000000 */
[----:B------:R-:W-:-:S00]  /*6a70*/  NOP ;  /* 0x0000000000007918 */ /* 0x000fc00000000000 */
.L_x_3:


//--------------------- .nv.global.init           --------------------------
	.section	.nv.global.init,"aw",@progbits
.nv.global.init:
	.type		_$_str,@object
	.size		_$_str,(.L_0 - _$_str)
_$_str:
        /*0000*/ 	.byte	0x5f, 0x5f, 0x43, 0x55, 0x44, 0x41, 0x5f, 0x46, 0x54, 0x5a, 0x00
.L_0:


//--------------------- .nv.shared.triton_red_fused__to_copy_mean_pow_3 --------------------------
	.section	.nv.shared.triton_red_fused__to_copy_mean_pow_3,"aw",@nobits
	.sectionflags	@""
	.align	16
	.zero		1024


//--------------------- .nv.shared.reserved.0     --------------------------
	.section	.nv.shared.reserved.0,"aw",@nobits
	.weak		__nv_reservedSMEM_offset_0_alias
	.size		__nv_reservedSMEM_offset_0_alias, 0, 64
	.other		__nv_reservedSMEM_offset_0_alias,@"STO_CUDA_RESERVED_SHARED STV_DEFAULT"
__nv_reservedSMEM_offset_0_alias:
	.zero		0
	.zero		64


//--------------------- .nv.constant0.triton_red_fused__to_copy_mean_pow_3 --------------------------
	.section	.nv.constant0.triton_red_fused__to_copy_mean_pow_3,"a",@progbits
	.sectionflags	@""
	.align	4
.nv.constant0.triton_red_fused__to_copy_mean_pow_3:
	.zero		968


//--------------------- SYMBOLS --------------------------

	.type		.nv.reservedSmem.offset0,@object
	.size		.nv.reservedSmem.offset0,0x4
	.type		.nv.reservedSmem.cap,@object
	.size		.nv.reservedSmem.cap,0x4
